	.target	sm_100a

	.elftype	@"ET_EXEC"


//--------------------- .note.nv.tkinfo           --------------------------
	.section	.note.nv.tkinfo,"",@"SHT_NOTE"
	.sectionflags	@"SHF_NOTE_NV_TKINFO"
	.tkinfo
        /*0018*/ 	.word	0x00000002
        /*0030*/ 	.string	""
        /*0030*/ 	.string	"ptxas"
        /*0030*/ 	.string	"Cuda compilation tools, release 13.0, V13.0.88"
        /*0030*/ 	.string	"Build cuda_13.0.r13.0/compiler.36424714_0"
        /*0030*/ 	.string	"-arch sm_100a -m 64 "



//--------------------- .note.nv.cuinfo           --------------------------
	.section	.note.nv.cuinfo,"",@"SHT_NOTE"
	.sectionflags	@"SHF_NOTE_NV_CUINFO"
        /*0018*/ 	.short	0x0002
        /*001a*/ 	.short	0x0064
        /*001c*/ 	.short	0x0082
	.zero		2


//--------------------- .nv.info                  --------------------------
	.section	.nv.info,"",@"SHT_CUDA_INFO"
	.align	4


	//----- nvinfo : EIATTR_REGCOUNT
	.align		4
        /*0000*/ 	.byte	0x04, 0x2f
        /*0002*/ 	.short	(.L_12 - .L_11)
	.align		4
.L_11:
        /*0004*/ 	.word	index@(_ZN7cutlass13device_kernelIN5flash11enable_sm90INS1_16FlashAttnFwdSm90INS1_25CollectiveMainloopFwdSm90ILi2EN4cute5tupleIJNS5_1CILi1EEES8_S8_EEENS6_IJNS7_ILi128EEENS7_ILi112EEENS7_ILi192EEEEEELi192ENS_6half_tEfNS_4arch4Sm90ELb1ELb0ELb1ELb1ELb0ELb1ELb0ELb1ELb1ELb1ELb0ELb0EEENS1_21CollectiveEpilogueFwdINS6_IJSA_SC_SB_EEES9_SE_SG_Li256ELb1ELb1ELb0ELb0EEENS1_36VarlenDynamicPersistentTileSchedulerILi128ELi112ELi256ELi128ELb0ELb1ELb1ELb1ELb1ELb1EEEEEEEEEvNT_6ParamsE)
        /*0008*/ 	.word	0x00000004


	//----- nvinfo : EIATTR_FRAME_SIZE
	.align		4
.L_12:
        /*000c*/ 	.byte	0x04, 0x11
        /*000e*/ 	.short	(.L_14 - .L_13)
	.align		4
.L_13:
        /*0010*/ 	.word	index@(_ZN7cutlass13device_kernelIN5flash11enable_sm90INS1_16FlashAttnFwdSm90INS1_25CollectiveMainloopFwdSm90ILi2EN4cute5tupleIJNS5_1CILi1EEES8_S8_EEENS6_IJNS7_ILi128EEENS7_ILi112EEENS7_ILi192EEEEEELi192ENS_6half_tEfNS_4arch4Sm90ELb1ELb0ELb1ELb1ELb0ELb1ELb0ELb1ELb1ELb1ELb0ELb0EEENS1_21CollectiveEpilogueFwdINS6_IJSA_SC_SB_EEES9_SE_SG_Li256ELb1ELb1ELb0ELb0EEENS1_36VarlenDynamicPersistentTileSchedulerILi128ELi112ELi256ELi128ELb0ELb1ELb1ELb1ELb1ELb1EEEEEEEEEvNT_6ParamsE)
        /*0014*/ 	.word	0x00000000


	//----- nvinfo : EIATTR_REGCOUNT
	.align		4
.L_14:
        /*0018*/ 	.byte	0x04, 0x2f
        /*001a*/ 	.short	(.L_16 - .L_15)
	.align		4
.L_15:
        /*001c*/ 	.word	index@(_ZN7cutlass13device_kernelIN5flash11enable_sm90INS1_16FlashAttnFwdSm90INS1_25CollectiveMainloopFwdSm90ILi2EN4cute5tupleIJNS5_1CILi1EEES8_S8_EEENS6_IJNS7_ILi128EEENS7_ILi112EEENS7_ILi192EEEEEELi192ENS_6half_tEfNS_4arch4Sm90ELb1ELb0ELb1ELb1ELb0ELb0ELb0ELb1ELb1ELb1ELb0ELb0EEENS1_21CollectiveEpilogueFwdINS6_IJSA_SC_SB_EEES9_SE_SG_Li256ELb1ELb1ELb0ELb0EEENS1_36VarlenDynamicPersistentTileSchedulerILi128ELi112ELi256ELi128ELb0ELb1ELb1ELb1ELb1ELb1EEEEEEEEEvNT_6ParamsE)
        /*0020*/ 	.word	0x00000004


	//----- nvinfo : EIATTR_FRAME_SIZE
	.align		4
.L_16:
        /*0024*/ 	.byte	0x04, 0x11
        /*0026*/ 	.short	(.L_18 - .L_17)
	.align		4
.L_17:
        /*0028*/ 	.word	index@(_ZN7cutlass13device_kernelIN5flash11enable_sm90INS1_16FlashAttnFwdSm90INS1_25CollectiveMainloopFwdSm90ILi2EN4cute5tupleIJNS5_1CILi1EEES8_S8_EEENS6_IJNS7_ILi128EEENS7_ILi112EEENS7_ILi192EEEEEELi192ENS_6half_tEfNS_4arch4Sm90ELb1ELb0ELb1ELb1ELb0ELb0ELb0ELb1ELb1ELb1ELb0ELb0EEENS1_21CollectiveEpilogueFwdINS6_IJSA_SC_SB_EEES9_SE_SG_Li256ELb1ELb1ELb0ELb0EEENS1_36VarlenDynamicPersistentTileSchedulerILi128ELi112ELi256ELi128ELb0ELb1ELb1ELb1ELb1ELb1EEEEEEEEEvNT_6ParamsE)
        /*002c*/ 	.word	0x00000000


	//----- nvinfo : EIATTR_REGCOUNT
	.align		4
.L_18:
        /*0030*/ 	.byte	0x04, 0x2f
        /*0032*/ 	.short	(.L_20 - .L_19)
	.align		4
.L_19:
        /*0034*/ 	.word	index@(_ZN7cutlass13device_kernelIN5flash11enable_sm90INS1_16FlashAttnFwdSm90INS1_25CollectiveMainloopFwdSm90ILi2EN4cute5tupleIJNS5_1CILi1EEES8_S8_EEENS6_IJNS7_ILi128EEENS7_ILi112EEENS7_ILi192EEEEEELi192ENS_6half_tEfNS_4arch4Sm90ELb1ELb0ELb1ELb0ELb0ELb0ELb0ELb1ELb1ELb1ELb0ELb0EEENS1_21CollectiveEpilogueFwdINS6_IJSA_SC_SB_EEES9_SE_SG_Li256ELb0ELb1ELb0ELb0EEENS1_30DynamicPersistentTileSchedulerILi256ELi128ELb0ELb1ELb1EEEEEEEEEvNT_6ParamsE)
        /*0038*/ 	.word	0x00000004


	//----- nvinfo : EIATTR_FRAME_SIZE
	.align		4
.L_20:
        /*003c*/ 	.byte	0x04, 0x11
        /*003e*/ 	.short	(.L_22 - .L_21)
	.align		4
.L_21:
        /*0040*/ 	.word	index@(_ZN7cutlass13device_kernelIN5flash11enable_sm90INS1_16FlashAttnFwdSm90INS1_25CollectiveMainloopFwdSm90ILi2EN4cute5tupleIJNS5_1CILi1EEES8_S8_EEENS6_IJNS7_ILi128EEENS7_ILi112EEENS7_ILi192EEEEEELi192ENS_6half_tEfNS_4arch4Sm90ELb1ELb0ELb1ELb0ELb0ELb0ELb0ELb1ELb1ELb1ELb0ELb0EEENS1_21CollectiveEpilogueFwdINS6_IJSA_SC_SB_EEES9_SE_SG_Li256ELb0ELb1ELb0ELb0EEENS1_30DynamicPersistentTileSchedulerILi256ELi128ELb0ELb1ELb1EEEEEEEEEvNT_6ParamsE)
        /*0044*/ 	.word	0x00000000


	//----- nvinfo : EIATTR_REGCOUNT
	.align		4
.L_22:
        /*0048*/ 	.byte	0x04, 0x2f
        /*004a*/ 	.short	(.L_24 - .L_23)
	.align		4
.L_23:
        /*004c*/ 	.word	index@(_ZN7cutlass13device_kernelIN5flash11enable_sm90INS1_16FlashAttnFwdSm90INS1_25CollectiveMainloopFwdSm90ILi2EN4cute5tupleIJNS5_1CILi1EEES8_S8_EEENS6_IJNS7_ILi128EEENS7_ILi96EEENS7_ILi192EEEEEELi192ENS_6half_tEfNS_4arch4Sm90ELb0ELb1ELb1ELb1ELb0ELb1ELb0ELb1ELb1ELb1ELb0ELb0EEENS1_21CollectiveEpilogueFwdINS6_IJSA_SC_SB_EEES9_SE_SG_Li256ELb1ELb1ELb0ELb0EEENS1_36VarlenDynamicPersistentTileSchedulerILi128ELi96ELi256ELi128ELb0ELb1ELb1ELb1ELb0ELb1EEEEEEEEEvNT_6ParamsE)
        /*0050*/ 	.word	0x00000004


	//----- nvinfo : EIATTR_FRAME_SIZE
	.align		4
.L_24:
        /*0054*/ 	.byte	0x04, 0x11
        /*0056*/ 	.short	(.L_26 - .L_25)
	.align		4
.L_25:
        /*0058*/ 	.word	index@(_ZN7cutlass13device_kernelIN5flash11enable_sm90INS1_16FlashAttnFwdSm90INS1_25CollectiveMainloopFwdSm90ILi2EN4cute5tupleIJNS5_1CILi1EEES8_S8_EEENS6_IJNS7_ILi128EEENS7_ILi96EEENS7_ILi192EEEEEELi192ENS_6half_tEfNS_4arch4Sm90ELb0ELb1ELb1ELb1ELb0ELb1ELb0ELb1ELb1ELb1ELb0ELb0EEENS1_21CollectiveEpilogueFwdINS6_IJSA_SC_SB_EEES9_SE_SG_Li256ELb1ELb1ELb0ELb0EEENS1_36VarlenDynamicPersistentTileSchedulerILi128ELi96ELi256ELi128ELb0ELb1ELb1ELb1ELb0ELb1EEEEEEEEEvNT_6ParamsE)
        /*005c*/ 	.word	0x00000000


	//----- nvinfo : EIATTR_REGCOUNT
	.align		4
.L_26:
        /*0060*/ 	.byte	0x04, 0x2f
        /*0062*/ 	.short	(.L_28 - .L_27)
	.align		4
.L_27:
        /*0064*/ 	.word	index@(_ZN7cutlass13device_kernelIN5flash11enable_sm90INS1_16FlashAttnFwdSm90INS1_25CollectiveMainloopFwdSm90ILi2EN4cute5tupleIJNS5_1CILi1EEES8_S8_EEENS6_IJNS7_ILi128EEENS7_ILi96EEENS7_ILi192EEEEEELi192ENS_6half_tEfNS_4arch4Sm90ELb0ELb1ELb1ELb1ELb0ELb0ELb0ELb1ELb1ELb1ELb0ELb0EEENS1_21CollectiveEpilogueFwdINS6_IJSA_SC_SB_EEES9_SE_SG_Li256ELb1ELb1ELb0ELb0EEENS1_36VarlenDynamicPersistentTileSchedulerILi128ELi96ELi256ELi128ELb0ELb1ELb1ELb1ELb0ELb1EEEEEEEEEvNT_6ParamsE)
        /*0068*/ 	.word	0x00000004


	//----- nvinfo : EIATTR_FRAME_SIZE
	.align		4
.L_28:
        /*006c*/ 	.byte	0x04, 0x11
        /*006e*/ 	.short	(.L_30 - .L_29)
	.align		4
.L_29:
        /*0070*/ 	.word	index@(_ZN7cutlass13device_kernelIN5flash11enable_sm90INS1_16FlashAttnFwdSm90INS1_25CollectiveMainloopFwdSm90ILi2EN4cute5tupleIJNS5_1CILi1EEES8_S8_EEENS6_IJNS7_ILi128EEENS7_ILi96EEENS7_ILi192EEEEEELi192ENS_6half_tEfNS_4arch4Sm90ELb0ELb1ELb1ELb1ELb0ELb0ELb0ELb1ELb1ELb1ELb0ELb0EEENS1_21CollectiveEpilogueFwdINS6_IJSA_SC_SB_EEES9_SE_SG_Li256ELb1ELb1ELb0ELb0EEENS1_36VarlenDynamicPersistentTileSchedulerILi128ELi96ELi256ELi128ELb0ELb1ELb1ELb1ELb0ELb1EEEEEEEEEvNT_6ParamsE)
        /*0074*/ 	.word	0x00000000


	//----- nvinfo : EIATTR_REGCOUNT
	.align		4
.L_30:
        /*0078*/ 	.byte	0x04, 0x2f
        /*007a*/ 	.short	(.L_32 - .L_31)
	.align		4
.L_31:
        /*007c*/ 	.word	index@(_ZN7cutlass13device_kernelIN5flash11enable_sm90INS1_16FlashAttnFwdSm90INS1_25CollectiveMainloopFwdSm90ILi2EN4cute5tupleIJNS5_1CILi1EEES8_S8_EEENS6_IJNS7_ILi128EEENS7_ILi96EEENS7_ILi192EEEEEELi192ENS_6half_tEfNS_4arch4Sm90ELb0ELb1ELb1ELb0ELb0ELb0ELb0ELb1ELb1ELb1ELb0ELb0EEENS1_21CollectiveEpilogueFwdINS6_IJSA_SC_SB_EEES9_SE_SG_Li256ELb0ELb1ELb0ELb0EEENS1_30DynamicPersistentTileSchedulerILi256ELi128ELb0ELb1ELb1EEEEEEEEEvNT_6ParamsE)
        /*0080*/ 	.word	0x00000004


	//----- nvinfo : EIATTR_FRAME_SIZE
	.align		4
.L_32:
        /*0084*/ 	.byte	0x04, 0x11
        /*0086*/ 	.short	(.L_34 - .L_33)
	.align		4
.L_33:
        /*0088*/ 	.word	index@(_ZN7cutlass13device_kernelIN5flash11enable_sm90INS1_16FlashAttnFwdSm90INS1_25CollectiveMainloopFwdSm90ILi2EN4cute5tupleIJNS5_1CILi1EEES8_S8_EEENS6_IJNS7_ILi128EEENS7_ILi96EEENS7_ILi192EEEEEELi192ENS_6half_tEfNS_4arch4Sm90ELb0ELb1ELb1ELb0ELb0ELb0ELb0ELb1ELb1ELb1ELb0ELb0EEENS1_21CollectiveEpilogueFwdINS6_IJSA_SC_SB_EEES9_SE_SG_Li256ELb0ELb1ELb0ELb0EEENS1_30DynamicPersistentTileSchedulerILi256ELi128ELb0ELb1ELb1EEEEEEEEEvNT_6ParamsE)
        /*008c*/ 	.word	0x00000000


	//----- nvinfo : EIATTR_REGCOUNT
	.align		4
.L_34:
        /*0090*/ 	.byte	0x04, 0x2f
        /*0092*/ 	.short	(.L_36 - .L_35)
	.align		4
.L_35:
        /*0094*/ 	.word	index@(_ZN7cutlass13device_kernelIN5flash11enable_sm90INS1_16FlashAttnFwdSm90INS1_25CollectiveMainloopFwdSm90ILi2EN4cute5tupleIJNS5_1CILi1EEES8_S8_EEENS6_IJNS7_ILi128EEENS7_ILi112EEENS7_ILi192EEEEEELi192ENS_6half_tEfNS_4arch4Sm90ELb0ELb0ELb1ELb1ELb0ELb1ELb0ELb1ELb1ELb1ELb0ELb0EEENS1_21CollectiveEpilogueFwdINS6_IJSA_SC_SB_EEES9_SE_SG_Li256ELb1ELb1ELb0ELb0EEENS1_36VarlenDynamicPersistentTileSchedulerILi128ELi112ELi256ELi128ELb0ELb1ELb1ELb0ELb1ELb1EEEEEEEEEvNT_6ParamsE)
        /*0098*/ 	.word	0x00000004


	//----- nvinfo : EIATTR_FRAME_SIZE
	.align		4
.L_36:
        /*009c*/ 	.byte	0x04, 0x11
        /*009e*/ 	.short	(.L_38 - .L_37)
	.align		4
.L_37:
        /*00a0*/ 	.word	index@(_ZN7cutlass13device_kernelIN5flash11enable_sm90INS1_16FlashAttnFwdSm90INS1_25CollectiveMainloopFwdSm90ILi2EN4cute5tupleIJNS5_1CILi1EEES8_S8_EEENS6_IJNS7_ILi128EEENS7_ILi112EEENS7_ILi192EEEEEELi192ENS_6half_tEfNS_4arch4Sm90ELb0ELb0ELb1ELb1ELb0ELb1ELb0ELb1ELb1ELb1ELb0ELb0EEENS1_21CollectiveEpilogueFwdINS6_IJSA_SC_SB_EEES9_SE_SG_Li256ELb1ELb1ELb0ELb0EEENS1_36VarlenDynamicPersistentTileSchedulerILi128ELi112ELi256ELi128ELb0ELb1ELb1ELb0ELb1ELb1EEEEEEEEEvNT_6ParamsE)
        /*00a4*/ 	.word	0x00000000


	//----- nvinfo : EIATTR_REGCOUNT
	.align		4
.L_38:
        /*00a8*/ 	.byte	0x04, 0x2f
        /*00aa*/ 	.short	(.L_40 - .L_39)
	.align		4
.L_39:
        /*00ac*/ 	.word	index@(_ZN7cutlass13device_kernelIN5flash11enable_sm90INS1_16FlashAttnFwdSm90INS1_25CollectiveMainloopFwdSm90ILi2EN4cute5tupleIJNS5_1CILi1EEES8_S8_EEENS6_IJNS7_ILi128EEENS7_ILi112EEENS7_ILi192EEEEEELi192ENS_6half_tEfNS_4arch4Sm90ELb0ELb0ELb1ELb1ELb0ELb0ELb0ELb1ELb1ELb1ELb0ELb0EEENS1_21CollectiveEpilogueFwdINS6_IJSA_SC_SB_EEES9_SE_SG_Li256ELb1ELb1ELb0ELb0EEENS1_36VarlenDynamicPersistentTileSchedulerILi128ELi112ELi256ELi128ELb0ELb1ELb1ELb0ELb1ELb1EEEEEEEEEvNT_6ParamsE)
        /*00b0*/ 	.word	0x00000004


	//----- nvinfo : EIATTR_FRAME_SIZE
	.align		4
.L_40:
        /*00b4*/ 	.byte	0x04, 0x11
        /*00b6*/ 	.short	(.L_42 - .L_41)
	.align		4
.L_41:
        /*00b8*/ 	.word	index@(_ZN7cutlass13device_kernelIN5flash11enable_sm90INS1_16FlashAttnFwdSm90INS1_25CollectiveMainloopFwdSm90ILi2EN4cute5tupleIJNS5_1CILi1EEES8_S8_EEENS6_IJNS7_ILi128EEENS7_ILi112EEENS7_ILi192EEEEEELi192ENS_6half_tEfNS_4arch4Sm90ELb0ELb0ELb1ELb1ELb0ELb0ELb0ELb1ELb1ELb1ELb0ELb0EEENS1_21CollectiveEpilogueFwdINS6_IJSA_SC_SB_EEES9_SE_SG_Li256ELb1ELb1ELb0ELb0EEENS1_36VarlenDynamicPersistentTileSchedulerILi128ELi112ELi256ELi128ELb0ELb1ELb1ELb0ELb1ELb1EEEEEEEEEvNT_6ParamsE)
        /*00bc*/ 	.word	0x00000000


	//----- nvinfo : EIATTR_REGCOUNT
	.align		4
.L_42:
        /*00c0*/ 	.byte	0x04, 0x2f
        /*00c2*/ 	.short	(.L_44 - .L_43)
	.align		4
.L_43:
        /*00c4*/ 	.word	index@(_ZN7cutlass13device_kernelIN5flash11enable_sm90INS1_16FlashAttnFwdSm90INS1_25CollectiveMainloopFwdSm90ILi2EN4cute5tupleIJNS5_1CILi2EEENS7_ILi1EEES9_EEENS6_IJNS7_ILi128EEENS7_ILi112EEENS7_ILi192EEEEEELi192ENS_6half_tEfNS_4arch4Sm90ELb0ELb0ELb1ELb0ELb0ELb0ELb0ELb1ELb1ELb1ELb0ELb0EEENS1_21CollectiveEpilogueFwdINS6_IJSB_SD_SC_EEESA_SF_SH_Li256ELb0ELb1ELb0ELb0EEENS1_29StaticPersistentTileSchedulerILb0EEEEEEEEEvNT_6ParamsE)
        /*00c8*/ 	.word	0x00000004


	//----- nvinfo : EIATTR_FRAME_SIZE
	.align		4
.L_44:
        /*00cc*/ 	.byte	0x04, 0x11
        /*00ce*/ 	.short	(.L_46 - .L_45)
	.align		4
.L_45:
        /*00d0*/ 	.word	index@(_ZN7cutlass13device_kernelIN5flash11enable_sm90INS1_16FlashAttnFwdSm90INS1_25CollectiveMainloopFwdSm90ILi2EN4cute5tupleIJNS5_1CILi2EEENS7_ILi1EEES9_EEENS6_IJNS7_ILi128EEENS7_ILi112EEENS7_ILi192EEEEEELi192ENS_6half_tEfNS_4arch4Sm90ELb0ELb0ELb1ELb0ELb0ELb0ELb0ELb1ELb1ELb1ELb0ELb0EEENS1_21CollectiveEpilogueFwdINS6_IJSB_SD_SC_EEESA_SF_SH_Li256ELb0ELb1ELb0ELb0EEENS1_29StaticPersistentTileSchedulerILb0EEEEEEEEEvNT_6ParamsE)
        /*00d4*/ 	.word	0x00000000


	//----- nvinfo : EIATTR_REGCOUNT
	.align		4
.L_46:
        /*00d8*/ 	.byte	0x04, 0x2f
        /*00da*/ 	.short	(.L_48 - .L_47)
	.align		4
.L_47:
        /*00dc*/ 	.word	index@(_ZN7cutlass13device_kernelIN5flash11enable_sm90INS1_16FlashAttnFwdSm90INS1_25CollectiveMainloopFwdSm90ILi2EN4cute5tupleIJNS5_1CILi1EEES8_S8_EEENS6_IJNS7_ILi128EEENS7_ILi112EEENS7_ILi192EEEEEELi192ENS_6half_tEfNS_4arch4Sm90ELb0ELb0ELb1ELb0ELb0ELb0ELb0ELb1ELb1ELb1ELb0ELb0EEENS1_21CollectiveEpilogueFwdINS6_IJSA_SC_SB_EEES9_SE_SG_Li256ELb0ELb1ELb0ELb0EEENS1_29StaticPersistentTileSchedulerILb0EEEEEEEEEvNT_6ParamsE)
        /*00e0*/ 	.word	0x00000004


	//----- nvinfo : EIATTR_FRAME_SIZE
	.align		4
.L_48:
        /*00e4*/ 	.byte	0x04, 0x11
        /*00e6*/ 	.short	(.L_50 - .L_49)
	.align		4
.L_49:
        /*00e8*/ 	.word	index@(_ZN7cutlass13device_kernelIN5flash11enable_sm90INS1_16FlashAttnFwdSm90INS1_25CollectiveMainloopFwdSm90ILi2EN4cute5tupleIJNS5_1CILi1EEES8_S8_EEENS6_IJNS7_ILi128EEENS7_ILi112EEENS7_ILi192EEEEEELi192ENS_6half_tEfNS_4arch4Sm90ELb0ELb0ELb1ELb0ELb0ELb0ELb0ELb1ELb1ELb1ELb0ELb0EEENS1_21CollectiveEpilogueFwdINS6_IJSA_SC_SB_EEES9_SE_SG_Li256ELb0ELb1ELb0ELb0EEENS1_29StaticPersistentTileSchedulerILb0EEEEEEEEEvNT_6ParamsE)
        /*00ec*/ 	.word	0x00000000


	//----- nvinfo : EIATTR_MIN_STACK_SIZE
	.align		4
.L_50:
        /*00f0*/ 	.byte	0x04, 0x12
        /*00f2*/ 	.short	(.L_52 - .L_51)
	.align		4
.L_51:
        /*00f4*/ 	.word	index@(_ZN7cutlass13device_kernelIN5flash11enable_sm90INS1_16FlashAttnFwdSm90INS1_25CollectiveMainloopFwdSm90ILi2EN4cute5tupleIJNS5_1CILi1EEES8_S8_EEENS6_IJNS7_ILi128EEENS7_ILi112EEENS7_ILi192EEEEEELi192ENS_6half_tEfNS_4arch4Sm90ELb0ELb0ELb1ELb0ELb0ELb0ELb0ELb1ELb1ELb1ELb0ELb0EEENS1_21CollectiveEpilogueFwdINS6_IJSA_SC_SB_EEES9_SE_SG_Li256ELb0ELb1ELb0ELb0EEENS1_29StaticPersistentTileSchedulerILb0EEEEEEEEEvNT_6ParamsE)
        /*00f8*/ 	.word	0x00000000


	//----- nvinfo : EIATTR_MIN_STACK_SIZE
	.align		4
.L_52:
        /*00fc*/ 	.byte	0x04, 0x12
        /*00fe*/ 	.short	(.L_54 - .L_53)
	.align		4
.L_53:
        /*0100*/ 	.word	index@(_ZN7cutlass13device_kernelIN5flash11enable_sm90INS1_16FlashAttnFwdSm90INS1_25CollectiveMainloopFwdSm90ILi2EN4cute5tupleIJNS5_1CILi2EEENS7_ILi1EEES9_EEENS6_IJNS7_ILi128EEENS7_ILi112EEENS7_ILi192EEEEEELi192ENS_6half_tEfNS_4arch4Sm90ELb0ELb0ELb1ELb0ELb0ELb0ELb0ELb1ELb1ELb1ELb0ELb0EEENS1_21CollectiveEpilogueFwdINS6_IJSB_SD_SC_EEESA_SF_SH_Li256ELb0ELb1ELb0ELb0EEENS1_29StaticPersistentTileSchedulerILb0EEEEEEEEEvNT_6ParamsE)
        /*0104*/ 	.word	0x00000000


	//----- nvinfo : EIATTR_MIN_STACK_SIZE
	.align		4
.L_54:
        /*0108*/ 	.byte	0x04, 0x12
        /*010a*/ 	.short	(.L_56 - .L_55)
	.align		4
.L_55:
        /*010c*/ 	.word	index@(_ZN7cutlass13device_kernelIN5flash11enable_sm90INS1_16FlashAttnFwdSm90INS1_25CollectiveMainloopFwdSm90ILi2EN4cute5tupleIJNS5_1CILi1EEES8_S8_EEENS6_IJNS7_ILi128EEENS7_ILi112EEENS7_ILi192EEEEEELi192ENS_6half_tEfNS_4arch4Sm90ELb0ELb0ELb1ELb1ELb0ELb0ELb0ELb1ELb1ELb1ELb0ELb0EEENS1_21CollectiveEpilogueFwdINS6_IJSA_SC_SB_EEES9_SE_SG_Li256ELb1ELb1ELb0ELb0EEENS1_36VarlenDynamicPersistentTileSchedulerILi128ELi112ELi256ELi128ELb0ELb1ELb1ELb0ELb1ELb1EEEEEEEEEvNT_6ParamsE)
        /*0110*/ 	.word	0x00000000


	//----- nvinfo : EIATTR_MIN_STACK_SIZE
	.align		4
.L_56:
        /*0114*/ 	.byte	0x04, 0x12
        /*0116*/ 	.short	(.L_58 - .L_57)
	.align		4
.L_57:
        /*0118*/ 	.word	index@(_ZN7cutlass13device_kernelIN5flash11enable_sm90INS1_16FlashAttnFwdSm90INS1_25CollectiveMainloopFwdSm90ILi2EN4cute5tupleIJNS5_1CILi1EEES8_S8_EEENS6_IJNS7_ILi128EEENS7_ILi112EEENS7_ILi192EEEEEELi192ENS_6half_tEfNS_4arch4Sm90ELb0ELb0ELb1ELb1ELb0ELb1ELb0ELb1ELb1ELb1ELb0ELb0EEENS1_21CollectiveEpilogueFwdINS6_IJSA_SC_SB_EEES9_SE_SG_Li256ELb1ELb1ELb0ELb0EEENS1_36VarlenDynamicPersistentTileSchedulerILi128ELi112ELi256ELi128ELb0ELb1ELb1ELb0ELb1ELb1EEEEEEEEEvNT_6ParamsE)
        /*011c*/ 	.word	0x00000000


	//----- nvinfo : EIATTR_MIN_STACK_SIZE
	.align		4
.L_58:
        /*0120*/ 	.byte	0x04, 0x12
        /*0122*/ 	.short	(.L_60 - .L_59)
	.align		4
.L_59:
        /*0124*/ 	.word	index@(_ZN7cutlass13device_kernelIN5flash11enable_sm90INS1_16FlashAttnFwdSm90INS1_25CollectiveMainloopFwdSm90ILi2EN4cute5tupleIJNS5_1CILi1EEES8_S8_EEENS6_IJNS7_ILi128EEENS7_ILi96EEENS7_ILi192EEEEEELi192ENS_6half_tEfNS_4arch4Sm90ELb0ELb1ELb1ELb0ELb0ELb0ELb0ELb1ELb1ELb1ELb0ELb0EEENS1_21CollectiveEpilogueFwdINS6_IJSA_SC_SB_EEES9_SE_SG_Li256ELb0ELb1ELb0ELb0EEENS1_30DynamicPersistentTileSchedulerILi256ELi128ELb0ELb1ELb1EEEEEEEEEvNT_6ParamsE)
        /*0128*/ 	.word	0x00000000


	//----- nvinfo : EIATTR_MIN_STACK_SIZE
	.align		4
.L_60:
        /*012c*/ 	.byte	0x04, 0x12
        /*012e*/ 	.short	(.L_62 - .L_61)
	.align		4
.L_61:
        /*0130*/ 	.word	index@(_ZN7cutlass13device_kernelIN5flash11enable_sm90INS1_16FlashAttnFwdSm90INS1_25CollectiveMainloopFwdSm90ILi2EN4cute5tupleIJNS5_1CILi1EEES8_S8_EEENS6_IJNS7_ILi128EEENS7_ILi96EEENS7_ILi192EEEEEELi192ENS_6half_tEfNS_4arch4Sm90ELb0ELb1ELb1ELb1ELb0ELb0ELb0ELb1ELb1ELb1ELb0ELb0EEENS1_21CollectiveEpilogueFwdINS6_IJSA_SC_SB_EEES9_SE_SG_Li256ELb1ELb1ELb0ELb0EEENS1_36VarlenDynamicPersistentTileSchedulerILi128ELi96ELi256ELi128ELb0ELb1ELb1ELb1ELb0ELb1EEEEEEEEEvNT_6ParamsE)
        /*0134*/ 	.word	0x00000000


	//----- nvinfo : EIATTR_MIN_STACK_SIZE
	.align		4
.L_62:
        /*0138*/ 	.byte	0x04, 0x12
        /*013a*/ 	.short	(.L_64 - .L_63)
	.align		4
.L_63:
        /*013c*/ 	.word	index@(_ZN7cutlass13device_kernelIN5flash11enable_sm90INS1_16FlashAttnFwdSm90INS1_25CollectiveMainloopFwdSm90ILi2EN4cute5tupleIJNS5_1CILi1EEES8_S8_EEENS6_IJNS7_ILi128EEENS7_ILi96EEENS7_ILi192EEEEEELi192ENS_6half_tEfNS_4arch4Sm90ELb0ELb1ELb1ELb1ELb0ELb1ELb0ELb1ELb1ELb1ELb0ELb0EEENS1_21CollectiveEpilogueFwdINS6_IJSA_SC_SB_EEES9_SE_SG_Li256ELb1ELb1ELb0ELb0EEENS1_36VarlenDynamicPersistentTileSchedulerILi128ELi96ELi256ELi128ELb0ELb1ELb1ELb1ELb0ELb1EEEEEEEEEvNT_6ParamsE)
        /*0140*/ 	.word	0x00000000


	//----- nvinfo : EIATTR_MIN_STACK_SIZE
	.align		4
.L_64:
        /*0144*/ 	.byte	0x04, 0x12
        /*0146*/ 	.short	(.L_66 - .L_65)
	.align		4
.L_65:
        /*0148*/ 	.word	index@(_ZN7cutlass13device_kernelIN5flash11enable_sm90INS1_16FlashAttnFwdSm90INS1_25CollectiveMainloopFwdSm90ILi2EN4cute5tupleIJNS5_1CILi1EEES8_S8_EEENS6_IJNS7_ILi128EEENS7_ILi112EEENS7_ILi192EEEEEELi192ENS_6half_tEfNS_4arch4Sm90ELb1ELb0ELb1ELb0ELb0ELb0ELb0ELb1ELb1ELb1ELb0ELb0EEENS1_21CollectiveEpilogueFwdINS6_IJSA_SC_SB_EEES9_SE_SG_Li256ELb0ELb1ELb0ELb0EEENS1_30DynamicPersistentTileSchedulerILi256ELi128ELb0ELb1ELb1EEEEEEEEEvNT_6ParamsE)
        /*014c*/ 	.word	0x00000000


	//----- nvinfo : EIATTR_MIN_STACK_SIZE
	.align		4
.L_66:
        /*0150*/ 	.byte	0x04, 0x12
        /*0152*/ 	.short	(.L_68 - .L_67)
	.align		4
.L_67:
        /*0154*/ 	.word	index@(_ZN7cutlass13device_kernelIN5flash11enable_sm90INS1_16FlashAttnFwdSm90INS1_25CollectiveMainloopFwdSm90ILi2EN4cute5tupleIJNS5_1CILi1EEES8_S8_EEENS6_IJNS7_ILi128EEENS7_ILi112EEENS7_ILi192EEEEEELi192ENS_6half_tEfNS_4arch4Sm90ELb1ELb0ELb1ELb1ELb0ELb0ELb0ELb1ELb1ELb1ELb0ELb0EEENS1_21CollectiveEpilogueFwdINS6_IJSA_SC_SB_EEES9_SE_SG_Li256ELb1ELb1ELb0ELb0EEENS1_36VarlenDynamicPersistentTileSchedulerILi128ELi112ELi256ELi128ELb0ELb1ELb1ELb1ELb1ELb1EEEEEEEEEvNT_6ParamsE)
        /*0158*/ 	.word	0x00000000


	//----- nvinfo : EIATTR_MIN_STACK_SIZE
	.align		4
.L_68:
        /*015c*/ 	.byte	0x04, 0x12
        /*015e*/ 	.short	(.L_70 - .L_69)
	.align		4
.L_69:
        /*0160*/ 	.word	index@(_ZN7cutlass13device_kernelIN5flash11enable_sm90INS1_16FlashAttnFwdSm90INS1_25CollectiveMainloopFwdSm90ILi2EN4cute5tupleIJNS5_1CILi1EEES8_S8_EEENS6_IJNS7_ILi128EEENS7_ILi112EEENS7_ILi192EEEEEELi192ENS_6half_tEfNS_4arch4Sm90ELb1ELb0ELb1ELb1ELb0ELb1ELb0ELb1ELb1ELb1ELb0ELb0EEENS1_21CollectiveEpilogueFwdINS6_IJSA_SC_SB_EEES9_SE_SG_Li256ELb1ELb1ELb0ELb0EEENS1_36VarlenDynamicPersistentTileSchedulerILi128ELi112ELi256ELi128ELb0ELb1ELb1ELb1ELb1ELb1EEEEEEEEEvNT_6ParamsE)
        /*0164*/ 	.word	0x00000000
.L_70:


//--------------------- .nv.compat                --------------------------
	.section	.nv.compat,"",@"SHT_CUDA_COMPAT_INFO"
	.align	4
        /*0000*/ 	.byte	0x02, 0x09, 0x01, 0x00, 0x02, 0x02, 0x01, 0x00, 0x02, 0x05, 0x05, 0x00, 0x03, 0x07, 0x01, 0x01
        /*0010*/ 	.byte	0x02, 0x03, 0x00, 0x00, 0x02, 0x06, 0x01, 0x00, 0x04, 0x0b, 0x08, 0x00, 0x09, 0x00, 0x00, 0x00
        /*0020*/ 	.byte	0x00, 0x00, 0x00, 0x00


//--------------------- .nv.info._ZN7cutlass13device_kernelIN5flash11enable_sm90INS1_16FlashAttnFwdSm90INS1_25CollectiveMainloopFwdSm90ILi2EN4cute5tupleIJNS5_1CILi1EEES8_S8_EEENS6_IJNS7_ILi128EEENS7_ILi112EEENS7_ILi192EEEEEELi192ENS_6half_tEfNS_4arch4Sm90ELb0ELb0ELb1ELb0ELb0ELb0ELb0ELb1ELb1ELb1ELb0ELb0EEENS1_21CollectiveEpilogueFwdINS6_IJSA_SC_SB_EEES9_SE_SG_Li256ELb0ELb1ELb0ELb0EEENS1_29StaticPersistentTileSchedulerILb0EEEEEEEEEvNT_6ParamsE --------------------------
	.section	.nv.info._ZN7cutlass13device_kernelIN5flash11enable_sm90INS1_16FlashAttnFwdSm90INS1_25CollectiveMainloopFwdSm90ILi2EN4cute5tupleIJNS5_1CILi1EEES8_S8_EEENS6_IJNS7_ILi128EEENS7_ILi112EEENS7_ILi192EEEEEELi192ENS_6half_tEfNS_4arch4Sm90ELb0ELb0ELb1ELb0ELb0ELb0ELb0ELb1ELb1ELb1ELb0ELb0EEENS1_21CollectiveEpilogueFwdINS6_IJSA_SC_SB_EEES9_SE_SG_Li256ELb0ELb1ELb0ELb0EEENS1_29StaticPersistentTileSchedulerILb0EEEEEEEEEvNT_6ParamsE,"",@"SHT_CUDA_INFO"
	.sectionflags	@""
	.align	4


	//----- nvinfo : EIATTR_CUDA_API_VERSION
	.align		4
        /*0000*/ 	.byte	0x04, 0x37
        /*0002*/ 	.short	(.L_72 - .L_71)
.L_71:
        /*0004*/ 	.word	0x00000082


	//----- nvinfo : EIATTR_KPARAM_INFO
	.align		4
.L_72:
        /*0008*/ 	.byte	0x04, 0x17
        /*000a*/ 	.short	(.L_74 - .L_73)
.L_73:
        /*000c*/ 	.word	0x00000000
        /*0010*/ 	.short	0x0000
        /*0012*/ 	.short	0x0000
        /*0014*/ 	.byte	0x00, 0xf0, 0x01, 0x28


	//----- nvinfo : EIATTR_SPARSE_MMA_MASK
	.align		4
.L_74:
        /*0018*/ 	.byte	0x03, 0x50
        /*001a*/ 	.short	0x0000


	//----- nvinfo : EIATTR_MAXREG_COUNT
	.align		4
        /*001c*/ 	.byte	0x03, 0x1b
        /*001e*/ 	.short	0x00a8


	//----- nvinfo : EIATTR_MERCURY_ISA_VERSION
	.align		4
        /*0020*/ 	.byte	0x03, 0x5f
        /*0022*/ 	.short	0x0101


	//----- nvinfo : EIATTR_VRC_CTA_INIT_COUNT
	.align		4
        /*0024*/ 	.byte	0x02, 0x4a
	.zero		1
	.zero		1


	//----- nvinfo : EIATTR_EXIT_INSTR_OFFSETS
	.align		4
        /*0028*/ 	.byte	0x04, 0x1c
        /*002a*/ 	.short	(.L_76 - .L_75)


	//   ....[0]....
.L_75:
        /*002c*/ 	.word	0x00000010


	//----- nvinfo : EIATTR_MAX_THREADS
	.align		4
.L_76:
        /*0030*/ 	.byte	0x04, 0x05
        /*0032*/ 	.short	(.L_78 - .L_77)
.L_77:
        /*0034*/ 	.word	0x00000180
        /*0038*/ 	.word	0x00000001
        /*003c*/ 	.word	0x00000001


	//----- nvinfo : EIATTR_CBANK_PARAM_SIZE
	.align		4
.L_78:
        /*0040*/ 	.byte	0x03, 0x19
        /*0042*/ 	.short	0x0a00


	//----- nvinfo : EIATTR_PARAM_CBANK
	.align		4
        /*0044*/ 	.byte	0x04, 0x0a
        /*0046*/ 	.short	(.L_80 - .L_79)
	.align		4
.L_79:
        /*0048*/ 	.word	index@(.nv.constant0._ZN7cutlass13device_kernelIN5flash11enable_sm90INS1_16FlashAttnFwdSm90INS1_25CollectiveMainloopFwdSm90ILi2EN4cute5tupleIJNS5_1CILi1EEES8_S8_EEENS6_IJNS7_ILi128EEENS7_ILi112EEENS7_ILi192EEEEEELi192ENS_6half_tEfNS_4arch4Sm90ELb0ELb0ELb1ELb0ELb0ELb0ELb0ELb1ELb1ELb1ELb0ELb0EEENS1_21CollectiveEpilogueFwdINS6_IJSA_SC_SB_EEES9_SE_SG_Li256ELb0ELb1ELb0ELb0EEENS1_29StaticPersistentTileSchedulerILb0EEEEEEEEEvNT_6ParamsE)
        /*004c*/ 	.short	0x0380
        /*004e*/ 	.short	0x0a00


	//----- nvinfo : EIATTR_SW_WAR
	.align		4
.L_80:
        /*0050*/ 	.byte	0x04, 0x36
        /*0052*/ 	.short	(.L_82 - .L_81)
.L_81:
        /*0054*/ 	.word	0x00000008
.L_82:


//--------------------- .nv.info._ZN7cutlass13device_kernelIN5flash11enable_sm90INS1_16FlashAttnFwdSm90INS1_25CollectiveMainloopFwdSm90ILi2EN4cute5tupleIJNS5_1CILi2EEENS7_ILi1EEES9_EEENS6_IJNS7_ILi128EEENS7_ILi112EEENS7_ILi192EEEEEELi192ENS_6half_tEfNS_4arch4Sm90ELb0ELb0ELb1ELb0ELb0ELb0ELb0ELb1ELb1ELb1ELb0ELb0EEENS1_21CollectiveEpilogueFwdINS6_IJSB_SD_SC_EEESA_SF_SH_Li256ELb0ELb1ELb0ELb0EEENS1_29StaticPersistentTileSchedulerILb0EEEEEEEEEvNT_6ParamsE --------------------------
	.section	.nv.info._ZN7cutlass13device_kernelIN5flash11enable_sm90INS1_16FlashAttnFwdSm90INS1_25CollectiveMainloopFwdSm90ILi2EN4cute5tupleIJNS5_1CILi2EEENS7_ILi1EEES9_EEENS6_IJNS7_ILi128EEENS7_ILi112EEENS7_ILi192EEEEEELi192ENS_6half_tEfNS_4arch4Sm90ELb0ELb0ELb1ELb0ELb0ELb0ELb0ELb1ELb1ELb1ELb0ELb0EEENS1_21CollectiveEpilogueFwdINS6_IJSB_SD_SC_EEESA_SF_SH_Li256ELb0ELb1ELb0ELb0EEENS1_29StaticPersistentTileSchedulerILb0EEEEEEEEEvNT_6ParamsE,"",@"SHT_CUDA_INFO"
	.sectionflags	@""
	.align	4


	//----- nvinfo : EIATTR_CUDA_API_VERSION
	.align		4
        /*0000*/ 	.byte	0x04, 0x37
        /*0002*/ 	.short	(.L_84 - .L_83)
.L_83:
        /*0004*/ 	.word	0x00000082


	//----- nvinfo : EIATTR_KPARAM_INFO
	.align		4
.L_84:
        /*0008*/ 	.byte	0x04, 0x17
        /*000a*/ 	.short	(.L_86 - .L_85)
.L_85:
        /*000c*/ 	.word	0x00000000
        /*0010*/ 	.short	0x0000
        /*0012*/ 	.short	0x0000
        /*0014*/ 	.byte	0x00, 0xf0, 0x01, 0x28


	//----- nvinfo : EIATTR_SPARSE_MMA_MASK
	.align		4
.L_86:
        /*0018*/ 	.byte	0x03, 0x50
        /*001a*/ 	.short	0x0000


	//----- nvinfo : EIATTR_MAXREG_COUNT
	.align		4
        /*001c*/ 	.byte	0x03, 0x1b
        /*001e*/ 	.short	0x00a8


	//----- nvinfo : EIATTR_MERCURY_ISA_VERSION
	.align		4
        /*0020*/ 	.byte	0x03, 0x5f
        /*0022*/ 	.short	0x0101


	//----- nvinfo : EIATTR_VRC_CTA_INIT_COUNT
	.align		4
        /*0024*/ 	.byte	0x02, 0x4a
	.zero		1
	.zero		1


	//----- nvinfo : EIATTR_EXIT_INSTR_OFFSETS
	.align		4
        /*0028*/ 	.byte	0x04, 0x1c
        /*002a*/ 	.short	(.L_88 - .L_87)


	//   ....[0]....
.L_87:
        /*002c*/ 	.word	0x00000010


	//----- nvinfo : EIATTR_MAX_THREADS
	.align		4
.L_88:
        /*0030*/ 	.byte	0x04, 0x05
        /*0032*/ 	.short	(.L_90 - .L_89)
.L_89:
        /*0034*/ 	.word	0x00000180
        /*0038*/ 	.word	0x00000001
        /*003c*/ 	.word	0x00000001


	//----- nvinfo : EIATTR_CBANK_PARAM_SIZE
	.align		4
.L_90:
        /*0040*/ 	.byte	0x03, 0x19
        /*0042*/ 	.short	0x0a00


	//----- nvinfo : EIATTR_PARAM_CBANK
	.align		4
        /*0044*/ 	.byte	0x04, 0x0a
        /*0046*/ 	.short	(.L_92 - .L_91)
	.align		4
.L_91:
        /*0048*/ 	.word	index@(.nv.constant0._ZN7cutlass13device_kernelIN5flash11enable_sm90INS1_16FlashAttnFwdSm90INS1_25CollectiveMainloopFwdSm90ILi2EN4cute5tupleIJNS5_1CILi2EEENS7_ILi1EEES9_EEENS6_IJNS7_ILi128EEENS7_ILi112EEENS7_ILi192EEEEEELi192ENS_6half_tEfNS_4arch4Sm90ELb0ELb0ELb1ELb0ELb0ELb0ELb0ELb1ELb1ELb1ELb0ELb0EEENS1_21CollectiveEpilogueFwdINS6_IJSB_SD_SC_EEESA_SF_SH_Li256ELb0ELb1ELb0ELb0EEENS1_29StaticPersistentTileSchedulerILb0EEEEEEEEEvNT_6ParamsE)
        /*004c*/ 	.short	0x0380
        /*004e*/ 	.short	0x0a00


	//----- nvinfo : EIATTR_SW_WAR
	.align		4
.L_92:
        /*0050*/ 	.byte	0x04, 0x36
        /*0052*/ 	.short	(.L_94 - .L_93)
.L_93:
        /*0054*/ 	.word	0x00000008
.L_94:


//--------------------- .nv.info._ZN7cutlass13device_kernelIN5flash11enable_sm90INS1_16FlashAttnFwdSm90INS1_25CollectiveMainloopFwdSm90ILi2EN4cute5tupleIJNS5_1CILi1EEES8_S8_EEENS6_IJNS7_ILi128EEENS7_ILi112EEENS7_ILi192EEEEEELi192ENS_6half_tEfNS_4arch4Sm90ELb0ELb0ELb1ELb1ELb0ELb0ELb0ELb1ELb1ELb1ELb0ELb0EEENS1_21CollectiveEpilogueFwdINS6_IJSA_SC_SB_EEES9_SE_SG_Li256ELb1ELb1ELb0ELb0EEENS1_36VarlenDynamicPersistentTileSchedulerILi128ELi112ELi256ELi128ELb0ELb1ELb1ELb0ELb1ELb1EEEEEEEEEvNT_6ParamsE --------------------------
	.section	.nv.info._ZN7cutlass13device_kernelIN5flash11enable_sm90INS1_16FlashAttnFwdSm90INS1_25CollectiveMainloopFwdSm90ILi2EN4cute5tupleIJNS5_1CILi1EEES8_S8_EEENS6_IJNS7_ILi128EEENS7_ILi112EEENS7_ILi192EEEEEELi192ENS_6half_tEfNS_4arch4Sm90ELb0ELb0ELb1ELb1ELb0ELb0ELb0ELb1ELb1ELb1ELb0ELb0EEENS1_21CollectiveEpilogueFwdINS6_IJSA_SC_SB_EEES9_SE_SG_Li256ELb1ELb1ELb0ELb0EEENS1_36VarlenDynamicPersistentTileSchedulerILi128ELi112ELi256ELi128ELb0ELb1ELb1ELb0ELb1ELb1EEEEEEEEEvNT_6ParamsE,"",@"SHT_CUDA_INFO"
	.sectionflags	@""
	.align	4


	//----- nvinfo : EIATTR_CUDA_API_VERSION
	.align		4
        /*0000*/ 	.byte	0x04, 0x37
        /*0002*/ 	.short	(.L_96 - .L_95)
.L_95:
        /*0004*/ 	.word	0x00000082


	//----- nvinfo : EIATTR_KPARAM_INFO
	.align		4
.L_96:
        /*0008*/ 	.byte	0x04, 0x17
        /*000a*/ 	.short	(.L_98 - .L_97)
.L_97:
        /*000c*/ 	.word	0x00000000
        /*0010*/ 	.short	0x0000
        /*0012*/ 	.short	0x0000
        /*0014*/ 	.byte	0x00, 0xf0, 0x01, 0x2a


	//----- nvinfo : EIATTR_SPARSE_MMA_MASK
	.align		4
.L_98:
        /*0018*/ 	.byte	0x03, 0x50
        /*001a*/ 	.short	0x0000


	//----- nvinfo : EIATTR_MAXREG_COUNT
	.align		4
        /*001c*/ 	.byte	0x03, 0x1b
        /*001e*/ 	.short	0x00a8


	//----- nvinfo : EIATTR_MERCURY_ISA_VERSION
	.align		4
        /*0020*/ 	.byte	0x03, 0x5f
        /*0022*/ 	.short	0x0101


	//----- nvinfo : EIATTR_VRC_CTA_INIT_COUNT
	.align		4
        /*0024*/ 	.byte	0x02, 0x4a
	.zero		1
	.zero		1


	//----- nvinfo : EIATTR_EXIT_INSTR_OFFSETS
	.align		4
        /*0028*/ 	.byte	0x04, 0x1c
        /*002a*/ 	.short	(.L_100 - .L_99)


	//   ....[0]....
.L_99:
        /*002c*/ 	.word	0x00000010


	//----- nvinfo : EIATTR_MAX_THREADS
	.align		4
.L_100:
        /*0030*/ 	.byte	0x04, 0x05
        /*0032*/ 	.short	(.L_102 - .L_101)
.L_101:
        /*0034*/ 	.word	0x00000180
        /*0038*/ 	.word	0x00000001
        /*003c*/ 	.word	0x00000001


	//----- nvinfo : EIATTR_CBANK_PARAM_SIZE
	.align		4
.L_102:
        /*0040*/ 	.byte	0x03, 0x19
        /*0042*/ 	.short	0x0a80


	//----- nvinfo : EIATTR_PARAM_CBANK
	.align		4
        /*0044*/ 	.byte	0x04, 0x0a
        /*0046*/ 	.short	(.L_104 - .L_103)
	.align		4
.L_103:
        /*0048*/ 	.word	index@(.nv.constant0._ZN7cutlass13device_kernelIN5flash11enable_sm90INS1_16FlashAttnFwdSm90INS1_25CollectiveMainloopFwdSm90ILi2EN4cute5tupleIJNS5_1CILi1EEES8_S8_EEENS6_IJNS7_ILi128EEENS7_ILi112EEENS7_ILi192EEEEEELi192ENS_6half_tEfNS_4arch4Sm90ELb0ELb0ELb1ELb1ELb0ELb0ELb0ELb1ELb1ELb1ELb0ELb0EEENS1_21CollectiveEpilogueFwdINS6_IJSA_SC_SB_EEES9_SE_SG_Li256ELb1ELb1ELb0ELb0EEENS1_36VarlenDynamicPersistentTileSchedulerILi128ELi112ELi256ELi128ELb0ELb1ELb1ELb0ELb1ELb1EEEEEEEEEvNT_6ParamsE)
        /*004c*/ 	.short	0x0380
        /*004e*/ 	.short	0x0a80


	//----- nvinfo : EIATTR_SW_WAR
	.align		4
.L_104:
        /*0050*/ 	.byte	0x04, 0x36
        /*0052*/ 	.short	(.L_106 - .L_105)
.L_105:
        /*0054*/ 	.word	0x00000008
.L_106:


//--------------------- .nv.info._ZN7cutlass13device_kernelIN5flash11enable_sm90INS1_16FlashAttnFwdSm90INS1_25CollectiveMainloopFwdSm90ILi2EN4cute5tupleIJNS5_1CILi1EEES8_S8_EEENS6_IJNS7_ILi128EEENS7_ILi112EEENS7_ILi192EEEEEELi192ENS_6half_tEfNS_4arch4Sm90ELb0ELb0ELb1ELb1ELb0ELb1ELb0ELb1ELb1ELb1ELb0ELb0EEENS1_21CollectiveEpilogueFwdINS6_IJSA_SC_SB_EEES9_SE_SG_Li256ELb1ELb1ELb0ELb0EEENS1_36VarlenDynamicPersistentTileSchedulerILi128ELi112ELi256ELi128ELb0ELb1ELb1ELb0ELb1ELb1EEEEEEEEEvNT_6ParamsE --------------------------
	.section	.nv.info._ZN7cutlass13device_kernelIN5flash11enable_sm90INS1_16FlashAttnFwdSm90INS1_25CollectiveMainloopFwdSm90ILi2EN4cute5tupleIJNS5_1CILi1EEES8_S8_EEENS6_IJNS7_ILi128EEENS7_ILi112EEENS7_ILi192EEEEEELi192ENS_6half_tEfNS_4arch4Sm90ELb0ELb0ELb1ELb1ELb0ELb1ELb0ELb1ELb1ELb1ELb0ELb0EEENS1_21CollectiveEpilogueFwdINS6_IJSA_SC_SB_EEES9_SE_SG_Li256ELb1ELb1ELb0ELb0EEENS1_36VarlenDynamicPersistentTileSchedulerILi128ELi112ELi256ELi128ELb0ELb1ELb1ELb0ELb1ELb1EEEEEEEEEvNT_6ParamsE,"",@"SHT_CUDA_INFO"
	.sectionflags	@""
	.align	4


	//----- nvinfo : EIATTR_CUDA_API_VERSION
	.align		4
        /*0000*/ 	.byte	0x04, 0x37
        /*0002*/ 	.short	(.L_108 - .L_107)
.L_107:
        /*0004*/ 	.word	0x00000082


	//----- nvinfo : EIATTR_KPARAM_INFO
	.align		4
.L_108:
        /*0008*/ 	.byte	0x04, 0x17
        /*000a*/ 	.short	(.L_110 - .L_109)
.L_109:
        /*000c*/ 	.word	0x00000000
        /*0010*/ 	.short	0x0000
        /*0012*/ 	.short	0x0000
        /*0014*/ 	.byte	0x00, 0xf0, 0x01, 0x2a


	//----- nvinfo : EIATTR_SPARSE_MMA_MASK
	.align		4
.L_110:
        /*0018*/ 	.byte	0x03, 0x50
        /*001a*/ 	.short	0x0000


	//----- nvinfo : EIATTR_MAXREG_COUNT
	.align		4
        /*001c*/ 	.byte	0x03, 0x1b
        /*001e*/ 	.short	0x00a8


	//----- nvinfo : EIATTR_MERCURY_ISA_VERSION
	.align		4
        /*0020*/ 	.byte	0x03, 0x5f
        /*0022*/ 	.short	0x0101


	//----- nvinfo : EIATTR_VRC_CTA_INIT_COUNT
	.align		4
        /*0024*/ 	.byte	0x02, 0x4a
	.zero		1
	.zero		1


	//----- nvinfo : EIATTR_EXIT_INSTR_OFFSETS
	.align		4
        /*0028*/ 	.byte	0x04, 0x1c
        /*002a*/ 	.short	(.L_112 - .L_111)


	//   ....[0]....
.L_111:
        /*002c*/ 	.word	0x00000010


	//----- nvinfo : EIATTR_MAX_THREADS
	.align		4
.L_112:
        /*0030*/ 	.byte	0x04, 0x05
        /*0032*/ 	.short	(.L_114 - .L_113)
.L_113:
        /*0034*/ 	.word	0x00000180
        /*0038*/ 	.word	0x00000001
        /*003c*/ 	.word	0x00000001


	//----- nvinfo : EIATTR_CBANK_PARAM_SIZE
	.align		4
.L_114:
        /*0040*/ 	.byte	0x03, 0x19
        /*0042*/ 	.short	0x0a80


	//----- nvinfo : EIATTR_PARAM_CBANK
	.align		4
        /*0044*/ 	.byte	0x04, 0x0a
        /*0046*/ 	.short	(.L_116 - .L_115)
	.align		4
.L_115:
        /*0048*/ 	.word	index@(.nv.constant0._ZN7cutlass13device_kernelIN5flash11enable_sm90INS1_16FlashAttnFwdSm90INS1_25CollectiveMainloopFwdSm90ILi2EN4cute5tupleIJNS5_1CILi1EEES8_S8_EEENS6_IJNS7_ILi128EEENS7_ILi112EEENS7_ILi192EEEEEELi192ENS_6half_tEfNS_4arch4Sm90ELb0ELb0ELb1ELb1ELb0ELb1ELb0ELb1ELb1ELb1ELb0ELb0EEENS1_21CollectiveEpilogueFwdINS6_IJSA_SC_SB_EEES9_SE_SG_Li256ELb1ELb1ELb0ELb0EEENS1_36VarlenDynamicPersistentTileSchedulerILi128ELi112ELi256ELi128ELb0ELb1ELb1ELb0ELb1ELb1EEEEEEEEEvNT_6ParamsE)
        /*004c*/ 	.short	0x0380
        /*004e*/ 	.short	0x0a80


	//----- nvinfo : EIATTR_SW_WAR
	.align		4
.L_116:
        /*0050*/ 	.byte	0x04, 0x36
        /*0052*/ 	.short	(.L_118 - .L_117)
.L_117:
        /*0054*/ 	.word	0x00000008
.L_118:


//--------------------- .nv.info._ZN7cutlass13device_kernelIN5flash11enable_sm90INS1_16FlashAttnFwdSm90INS1_25CollectiveMainloopFwdSm90ILi2EN4cute5tupleIJNS5_1CILi1EEES8_S8_EEENS6_IJNS7_ILi128EEENS7_ILi96EEENS7_ILi192EEEEEELi192ENS_6half_tEfNS_4arch4Sm90ELb0ELb1ELb1ELb0ELb0ELb0ELb0ELb1ELb1ELb1ELb0ELb0EEENS1_21CollectiveEpilogueFwdINS6_IJSA_SC_SB_EEES9_SE_SG_Li256ELb0ELb1ELb0ELb0EEENS1_30DynamicPersistentTileSchedulerILi256ELi128ELb0ELb1ELb1EEEEEEEEEvNT_6ParamsE --------------------------
	.section	.nv.info._ZN7cutlass13device_kernelIN5flash11enable_sm90INS1_16FlashAttnFwdSm90INS1_25CollectiveMainloopFwdSm90ILi2EN4cute5tupleIJNS5_1CILi1EEES8_S8_EEENS6_IJNS7_ILi128EEENS7_ILi96EEENS7_ILi192EEEEEELi192ENS_6half_tEfNS_4arch4Sm90ELb0ELb1ELb1ELb0ELb0ELb0ELb0ELb1ELb1ELb1ELb0ELb0EEENS1_21CollectiveEpilogueFwdINS6_IJSA_SC_SB_EEES9_SE_SG_Li256ELb0ELb1ELb0ELb0EEENS1_30DynamicPersistentTileSchedulerILi256ELi128ELb0ELb1ELb1EEEEEEEEEvNT_6ParamsE,"",@"SHT_CUDA_INFO"
	.sectionflags	@""
	.align	4


	//----- nvinfo : EIATTR_CUDA_API_VERSION
	.align		4
        /*0000*/ 	.byte	0x04, 0x37
        /*0002*/ 	.short	(.L_120 - .L_119)
.L_119:
        /*0004*/ 	.word	0x00000082


	//----- nvinfo : EIATTR_KPARAM_INFO
	.align		4
.L_120:
        /*0008*/ 	.byte	0x04, 0x17
        /*000a*/ 	.short	(.L_122 - .L_121)
.L_121:
        /*000c*/ 	.word	0x00000000
        /*0010*/ 	.short	0x0000
        /*0012*/ 	.short	0x0000
        /*0014*/ 	.byte	0x00, 0xf0, 0x01, 0x2a


	//----- nvinfo : EIATTR_SPARSE_MMA_MASK
	.align		4
.L_122:
        /*0018*/ 	.byte	0x03, 0x50
        /*001a*/ 	.short	0x0000


	//----- nvinfo : EIATTR_MAXREG_COUNT
	.align		4
        /*001c*/ 	.byte	0x03, 0x1b
        /*001e*/ 	.short	0x00a8


	//----- nvinfo : EIATTR_MERCURY_ISA_VERSION
	.align		4
        /*0020*/ 	.byte	0x03, 0x5f
        /*0022*/ 	.short	0x0101


	//----- nvinfo : EIATTR_VRC_CTA_INIT_COUNT
	.align		4
        /*0024*/ 	.byte	0x02, 0x4a
	.zero		1
	.zero		1


	//----- nvinfo : EIATTR_EXIT_INSTR_OFFSETS
	.align		4
        /*0028*/ 	.byte	0x04, 0x1c
        /*002a*/ 	.short	(.L_124 - .L_123)


	//   ....[0]....
.L_123:
        /*002c*/ 	.word	0x00000010


	//----- nvinfo : EIATTR_MAX_THREADS
	.align		4
.L_124:
        /*0030*/ 	.byte	0x04, 0x05
        /*0032*/ 	.short	(.L_126 - .L_125)
.L_125:
        /*0034*/ 	.word	0x00000180
        /*0038*/ 	.word	0x00000001
        /*003c*/ 	.word	0x00000001


	//----- nvinfo : EIATTR_CBANK_PARAM_SIZE
	.align		4
.L_126:
        /*0040*/ 	.byte	0x03, 0x19
        /*0042*/ 	.short	0x0a80


	//----- nvinfo : EIATTR_PARAM_CBANK
	.align		4
        /*0044*/ 	.byte	0x04, 0x0a
        /*0046*/ 	.short	(.L_128 - .L_127)
	.align		4
.L_127:
        /*0048*/ 	.word	index@(.nv.constant0._ZN7cutlass13device_kernelIN5flash11enable_sm90INS1_16FlashAttnFwdSm90INS1_25CollectiveMainloopFwdSm90ILi2EN4cute5tupleIJNS5_1CILi1EEES8_S8_EEENS6_IJNS7_ILi128EEENS7_ILi96EEENS7_ILi192EEEEEELi192ENS_6half_tEfNS_4arch4Sm90ELb0ELb1ELb1ELb0ELb0ELb0ELb0ELb1ELb1ELb1ELb0ELb0EEENS1_21CollectiveEpilogueFwdINS6_IJSA_SC_SB_EEES9_SE_SG_Li256ELb0ELb1ELb0ELb0EEENS1_30DynamicPersistentTileSchedulerILi256ELi128ELb0ELb1ELb1EEEEEEEEEvNT_6ParamsE)
        /*004c*/ 	.short	0x0380
        /*004e*/ 	.short	0x0a80


	//----- nvinfo : EIATTR_SW_WAR
	.align		4
.L_128:
        /*0050*/ 	.byte	0x04, 0x36
        /*0052*/ 	.short	(.L_130 - .L_129)
.L_129:
        /*0054*/ 	.word	0x00000008
.L_130:


//--------------------- .nv.info._ZN7cutlass13device_kernelIN5flash11enable_sm90INS1_16FlashAttnFwdSm90INS1_25CollectiveMainloopFwdSm90ILi2EN4cute5tupleIJNS5_1CILi1EEES8_S8_EEENS6_IJNS7_ILi128EEENS7_ILi96EEENS7_ILi192EEEEEELi192ENS_6half_tEfNS_4arch4Sm90ELb0ELb1ELb1ELb1ELb0ELb0ELb0ELb1ELb1ELb1ELb0ELb0EEENS1_21CollectiveEpilogueFwdINS6_IJSA_SC_SB_EEES9_SE_SG_Li256ELb1ELb1ELb0ELb0EEENS1_36VarlenDynamicPersistentTileSchedulerILi128ELi96ELi256ELi128ELb0ELb1ELb1ELb1ELb0ELb1EEEEEEEEEvNT_6ParamsE --------------------------
	.section	.nv.info._ZN7cutlass13device_kernelIN5flash11enable_sm90INS1_16FlashAttnFwdSm90INS1_25CollectiveMainloopFwdSm90ILi2EN4cute5tupleIJNS5_1CILi1EEES8_S8_EEENS6_IJNS7_ILi128EEENS7_ILi96EEENS7_ILi192EEEEEELi192ENS_6half_tEfNS_4arch4Sm90ELb0ELb1ELb1ELb1ELb0ELb0ELb0ELb1ELb1ELb1ELb0ELb0EEENS1_21CollectiveEpilogueFwdINS6_IJSA_SC_SB_EEES9_SE_SG_Li256ELb1ELb1ELb0ELb0EEENS1_36VarlenDynamicPersistentTileSchedulerILi128ELi96ELi256ELi128ELb0ELb1ELb1ELb1ELb0ELb1EEEEEEEEEvNT_6ParamsE,"",@"SHT_CUDA_INFO"
	.sectionflags	@""
	.align	4


	//----- nvinfo : EIATTR_CUDA_API_VERSION
	.align		4
        /*0000*/ 	.byte	0x04, 0x37
        /*0002*/ 	.short	(.L_132 - .L_131)
.L_131:
        /*0004*/ 	.word	0x00000082


	//----- nvinfo : EIATTR_KPARAM_INFO
	.align		4
.L_132:
        /*0008*/ 	.byte	0x04, 0x17
        /*000a*/ 	.short	(.L_134 - .L_133)
.L_133:
        /*000c*/ 	.word	0x00000000
        /*0010*/ 	.short	0x0000
        /*0012*/ 	.short	0x0000
        /*0014*/ 	.byte	0x00, 0xf0, 0x01, 0x2a


	//----- nvinfo : EIATTR_SPARSE_MMA_MASK
	.align		4
.L_134:
        /*0018*/ 	.byte	0x03, 0x50
        /*001a*/ 	.short	0x0000


	//----- nvinfo : EIATTR_MAXREG_COUNT
	.align		4
        /*001c*/ 	.byte	0x03, 0x1b
        /*001e*/ 	.short	0x00a8


	//----- nvinfo : EIATTR_MERCURY_ISA_VERSION
	.align		4
        /*0020*/ 	.byte	0x03, 0x5f
        /*0022*/ 	.short	0x0101


	//----- nvinfo : EIATTR_VRC_CTA_INIT_COUNT
	.align		4
        /*0024*/ 	.byte	0x02, 0x4a
	.zero		1
	.zero		1


	//----- nvinfo : EIATTR_EXIT_INSTR_OFFSETS
	.align		4
        /*0028*/ 	.byte	0x04, 0x1c
        /*002a*/ 	.short	(.L_136 - .L_135)


	//   ....[0]....
.L_135:
        /*002c*/ 	.word	0x00000010


	//----- nvinfo : EIATTR_MAX_THREADS
	.align		4
.L_136:
        /*0030*/ 	.byte	0x04, 0x05
        /*0032*/ 	.short	(.L_138 - .L_137)
.L_137:
        /*0034*/ 	.word	0x00000180
        /*0038*/ 	.word	0x00000001
        /*003c*/ 	.word	0x00000001


	//----- nvinfo : EIATTR_CBANK_PARAM_SIZE
	.align		4
.L_138:
        /*0040*/ 	.byte	0x03, 0x19
        /*0042*/ 	.short	0x0a80


	//----- nvinfo : EIATTR_PARAM_CBANK
	.align		4
        /*0044*/ 	.byte	0x04, 0x0a
        /*0046*/ 	.short	(.L_140 - .L_139)
	.align		4
.L_139:
        /*0048*/ 	.word	index@(.nv.constant0._ZN7cutlass13device_kernelIN5flash11enable_sm90INS1_16FlashAttnFwdSm90INS1_25CollectiveMainloopFwdSm90ILi2EN4cute5tupleIJNS5_1CILi1EEES8_S8_EEENS6_IJNS7_ILi128EEENS7_ILi96EEENS7_ILi192EEEEEELi192ENS_6half_tEfNS_4arch4Sm90ELb0ELb1ELb1ELb1ELb0ELb0ELb0ELb1ELb1ELb1ELb0ELb0EEENS1_21CollectiveEpilogueFwdINS6_IJSA_SC_SB_EEES9_SE_SG_Li256ELb1ELb1ELb0ELb0EEENS1_36VarlenDynamicPersistentTileSchedulerILi128ELi96ELi256ELi128ELb0ELb1ELb1ELb1ELb0ELb1EEEEEEEEEvNT_6ParamsE)
        /*004c*/ 	.short	0x0380
        /*004e*/ 	.short	0x0a80


	//----- nvinfo : EIATTR_SW_WAR
	.align		4
.L_140:
        /*0050*/ 	.byte	0x04, 0x36
        /*0052*/ 	.short	(.L_142 - .L_141)
.L_141:
        /*0054*/ 	.word	0x00000008
.L_142:


//--------------------- .nv.info._ZN7cutlass13device_kernelIN5flash11enable_sm90INS1_16FlashAttnFwdSm90INS1_25CollectiveMainloopFwdSm90ILi2EN4cute5tupleIJNS5_1CILi1EEES8_S8_EEENS6_IJNS7_ILi128EEENS7_ILi96EEENS7_ILi192EEEEEELi192ENS_6half_tEfNS_4arch4Sm90ELb0ELb1ELb1ELb1ELb0ELb1ELb0ELb1ELb1ELb1ELb0ELb0EEENS1_21CollectiveEpilogueFwdINS6_IJSA_SC_SB_EEES9_SE_SG_Li256ELb1ELb1ELb0ELb0EEENS1_36VarlenDynamicPersistentTileSchedulerILi128ELi96ELi256ELi128ELb0ELb1ELb1ELb1ELb0ELb1EEEEEEEEEvNT_6ParamsE --------------------------
	.section	.nv.info._ZN7cutlass13device_kernelIN5flash11enable_sm90INS1_16FlashAttnFwdSm90INS1_25CollectiveMainloopFwdSm90ILi2EN4cute5tupleIJNS5_1CILi1EEES8_S8_EEENS6_IJNS7_ILi128EEENS7_ILi96EEENS7_ILi192EEEEEELi192ENS_6half_tEfNS_4arch4Sm90ELb0ELb1ELb1ELb1ELb0ELb1ELb0ELb1ELb1ELb1ELb0ELb0EEENS1_21CollectiveEpilogueFwdINS6_IJSA_SC_SB_EEES9_SE_SG_Li256ELb1ELb1ELb0ELb0EEENS1_36VarlenDynamicPersistentTileSchedulerILi128ELi96ELi256ELi128ELb0ELb1ELb1ELb1ELb0ELb1EEEEEEEEEvNT_6ParamsE,"",@"SHT_CUDA_INFO"
	.sectionflags	@""
	.align	4


	//----- nvinfo : EIATTR_CUDA_API_VERSION
	.align		4
        /*0000*/ 	.byte	0x04, 0x37
        /*0002*/ 	.short	(.L_144 - .L_143)
.L_143:
        /*0004*/ 	.word	0x00000082


	//----- nvinfo : EIATTR_KPARAM_INFO
	.align		4
.L_144:
        /*0008*/ 	.byte	0x04, 0x17
        /*000a*/ 	.short	(.L_146 - .L_145)
.L_145:
        /*000c*/ 	.word	0x00000000
        /*0010*/ 	.short	0x0000
        /*0012*/ 	.short	0x0000
        /*0014*/ 	.byte	0x00, 0xf0, 0x01, 0x2a


	//----- nvinfo : EIATTR_SPARSE_MMA_MASK
	.align		4
.L_146:
        /*0018*/ 	.byte	0x03, 0x50
        /*001a*/ 	.short	0x0000


	//----- nvinfo : EIATTR_MAXREG_COUNT
	.align		4
        /*001c*/ 	.byte	0x03, 0x1b
        /*001e*/ 	.short	0x00a8


	//----- nvinfo : EIATTR_MERCURY_ISA_VERSION
	.align		4
        /*0020*/ 	.byte	0x03, 0x5f
        /*0022*/ 	.short	0x0101


	//----- nvinfo : EIATTR_VRC_CTA_INIT_COUNT
	.align		4
        /*0024*/ 	.byte	0x02, 0x4a
	.zero		1
	.zero		1


	//----- nvinfo : EIATTR_EXIT_INSTR_OFFSETS
	.align		4
        /*0028*/ 	.byte	0x04, 0x1c
        /*002a*/ 	.short	(.L_148 - .L_147)


	//   ....[0]....
.L_147:
        /*002c*/ 	.word	0x00000010


	//----- nvinfo : EIATTR_MAX_THREADS
	.align		4
.L_148:
        /*0030*/ 	.byte	0x04, 0x05
        /*0032*/ 	.short	(.L_150 - .L_149)
.L_149:
        /*0034*/ 	.word	0x00000180
        /*0038*/ 	.word	0x00000001
        /*003c*/ 	.word	0x00000001


	//----- nvinfo : EIATTR_CBANK_PARAM_SIZE
	.align		4
.L_150:
        /*0040*/ 	.byte	0x03, 0x19
        /*0042*/ 	.short	0x0a80


	//----- nvinfo : EIATTR_PARAM_CBANK
	.align		4
        /*0044*/ 	.byte	0x04, 0x0a
        /*0046*/ 	.short	(.L_152 - .L_151)
	.align		4
.L_151:
        /*0048*/ 	.word	index@(.nv.constant0._ZN7cutlass13device_kernelIN5flash11enable_sm90INS1_16FlashAttnFwdSm90INS1_25CollectiveMainloopFwdSm90ILi2EN4cute5tupleIJNS5_1CILi1EEES8_S8_EEENS6_IJNS7_ILi128EEENS7_ILi96EEENS7_ILi192EEEEEELi192ENS_6half_tEfNS_4arch4Sm90ELb0ELb1ELb1ELb1ELb0ELb1ELb0ELb1ELb1ELb1ELb0ELb0EEENS1_21CollectiveEpilogueFwdINS6_IJSA_SC_SB_EEES9_SE_SG_Li256ELb1ELb1ELb0ELb0EEENS1_36VarlenDynamicPersistentTileSchedulerILi128ELi96ELi256ELi128ELb0ELb1ELb1ELb1ELb0ELb1EEEEEEEEEvNT_6ParamsE)
        /*004c*/ 	.short	0x0380
        /*004e*/ 	.short	0x0a80


	//----- nvinfo : EIATTR_SW_WAR
	.align		4
.L_152:
        /*0050*/ 	.byte	0x04, 0x36
        /*0052*/ 	.short	(.L_154 - .L_153)
.L_153:
        /*0054*/ 	.word	0x00000008
.L_154:


//--------------------- .nv.info._ZN7cutlass13device_kernelIN5flash11enable_sm90INS1_16FlashAttnFwdSm90INS1_25CollectiveMainloopFwdSm90ILi2EN4cute5tupleIJNS5_1CILi1EEES8_S8_EEENS6_IJNS7_ILi128EEENS7_ILi112EEENS7_ILi192EEEEEELi192ENS_6half_tEfNS_4arch4Sm90ELb1ELb0ELb1ELb0ELb0ELb0ELb0ELb1ELb1ELb1ELb0ELb0EEENS1_21CollectiveEpilogueFwdINS6_IJSA_SC_SB_EEES9_SE_SG_Li256ELb0ELb1ELb0ELb0EEENS1_30DynamicPersistentTileSchedulerILi256ELi128ELb0ELb1ELb1EEEEEEEEEvNT_6ParamsE --------------------------
	.section	.nv.info._ZN7cutlass13device_kernelIN5flash11enable_sm90INS1_16FlashAttnFwdSm90INS1_25CollectiveMainloopFwdSm90ILi2EN4cute5tupleIJNS5_1CILi1EEES8_S8_EEENS6_IJNS7_ILi128EEENS7_ILi112EEENS7_ILi192EEEEEELi192ENS_6half_tEfNS_4arch4Sm90ELb1ELb0ELb1ELb0ELb0ELb0ELb0ELb1ELb1ELb1ELb0ELb0EEENS1_21CollectiveEpilogueFwdINS6_IJSA_SC_SB_EEES9_SE_SG_Li256ELb0ELb1ELb0ELb0EEENS1_30DynamicPersistentTileSchedulerILi256ELi128ELb0ELb1ELb1EEEEEEEEEvNT_6ParamsE,"",@"SHT_CUDA_INFO"
	.sectionflags	@""
	.align	4


	//----- nvinfo : EIATTR_CUDA_API_VERSION
	.align		4
        /*0000*/ 	.byte	0x04, 0x37
        /*0002*/ 	.short	(.L_156 - .L_155)
.L_155:
        /*0004*/ 	.word	0x00000082


	//----- nvinfo : EIATTR_KPARAM_INFO
	.align		4
.L_156:
        /*0008*/ 	.byte	0x04, 0x17
        /*000a*/ 	.short	(.L_158 - .L_157)
.L_157:
        /*000c*/ 	.word	0x00000000
        /*0010*/ 	.short	0x0000
        /*0012*/ 	.short	0x0000
        /*0014*/ 	.byte	0x00, 0xf0, 0x01, 0x2a


	//----- nvinfo : EIATTR_SPARSE_MMA_MASK
	.align		4
.L_158:
        /*0018*/ 	.byte	0x03, 0x50
        /*001a*/ 	.short	0x0000


	//----- nvinfo : EIATTR_MAXREG_COUNT
	.align		4
        /*001c*/ 	.byte	0x03, 0x1b
        /*001e*/ 	.short	0x00a8


	//----- nvinfo : EIATTR_MERCURY_ISA_VERSION
	.align		4
        /*0020*/ 	.byte	0x03, 0x5f
        /*0022*/ 	.short	0x0101


	//----- nvinfo : EIATTR_VRC_CTA_INIT_COUNT
	.align		4
        /*0024*/ 	.byte	0x02, 0x4a
	.zero		1
	.zero		1


	//----- nvinfo : EIATTR_EXIT_INSTR_OFFSETS
	.align		4
        /*0028*/ 	.byte	0x04, 0x1c
        /*002a*/ 	.short	(.L_160 - .L_159)


	//   ....[0]....
.L_159:
        /*002c*/ 	.word	0x00000010


	//----- nvinfo : EIATTR_MAX_THREADS
	.align		4
.L_160:
        /*0030*/ 	.byte	0x04, 0x05
        /*0032*/ 	.short	(.L_162 - .L_161)
.L_161:
        /*0034*/ 	.word	0x00000180
        /*0038*/ 	.word	0x00000001
        /*003c*/ 	.word	0x00000001


	//----- nvinfo : EIATTR_CBANK_PARAM_SIZE
	.align		4
.L_162:
        /*0040*/ 	.byte	0x03, 0x19
        /*0042*/ 	.short	0x0a80


	//----- nvinfo : EIATTR_PARAM_CBANK
	.align		4
        /*0044*/ 	.byte	0x04, 0x0a
        /*0046*/ 	.short	(.L_164 - .L_163)
	.align		4
.L_163:
        /*0048*/ 	.word	index@(.nv.constant0._ZN7cutlass13device_kernelIN5flash11enable_sm90INS1_16FlashAttnFwdSm90INS1_25CollectiveMainloopFwdSm90ILi2EN4cute5tupleIJNS5_1CILi1EEES8_S8_EEENS6_IJNS7_ILi128EEENS7_ILi112EEENS7_ILi192EEEEEELi192ENS_6half_tEfNS_4arch4Sm90ELb1ELb0ELb1ELb0ELb0ELb0ELb0ELb1ELb1ELb1ELb0ELb0EEENS1_21CollectiveEpilogueFwdINS6_IJSA_SC_SB_EEES9_SE_SG_Li256ELb0ELb1ELb0ELb0EEENS1_30DynamicPersistentTileSchedulerILi256ELi128ELb0ELb1ELb1EEEEEEEEEvNT_6ParamsE)
        /*004c*/ 	.short	0x0380
        /*004e*/ 	.short	0x0a80


	//----- nvinfo : EIATTR_SW_WAR
	.align		4
.L_164:
        /*0050*/ 	.byte	0x04, 0x36
        /*0052*/ 	.short	(.L_166 - .L_165)
.L_165:
        /*0054*/ 	.word	0x00000008
.L_166:


//--------------------- .nv.info._ZN7cutlass13device_kernelIN5flash11enable_sm90INS1_16FlashAttnFwdSm90INS1_25CollectiveMainloopFwdSm90ILi2EN4cute5tupleIJNS5_1CILi1EEES8_S8_EEENS6_IJNS7_ILi128EEENS7_ILi112EEENS7_ILi192EEEEEELi192ENS_6half_tEfNS_4arch4Sm90ELb1ELb0ELb1ELb1ELb0ELb0ELb0ELb1ELb1ELb1ELb0ELb0EEENS1_21CollectiveEpilogueFwdINS6_IJSA_SC_SB_EEES9_SE_SG_Li256ELb1ELb1ELb0ELb0EEENS1_36VarlenDynamicPersistentTileSchedulerILi128ELi112ELi256ELi128ELb0ELb1ELb1ELb1ELb1ELb1EEEEEEEEEvNT_6ParamsE --------------------------
	.section	.nv.info._ZN7cutlass13device_kernelIN5flash11enable_sm90INS1_16FlashAttnFwdSm90INS1_25CollectiveMainloopFwdSm90ILi2EN4cute5tupleIJNS5_1CILi1EEES8_S8_EEENS6_IJNS7_ILi128EEENS7_ILi112EEENS7_ILi192EEEEEELi192ENS_6half_tEfNS_4arch4Sm90ELb1ELb0ELb1ELb1ELb0ELb0ELb0ELb1ELb1ELb1ELb0ELb0EEENS1_21CollectiveEpilogueFwdINS6_IJSA_SC_SB_EEES9_SE_SG_Li256ELb1ELb1ELb0ELb0EEENS1_36VarlenDynamicPersistentTileSchedulerILi128ELi112ELi256ELi128ELb0ELb1ELb1ELb1ELb1ELb1EEEEEEEEEvNT_6ParamsE,"",@"SHT_CUDA_INFO"
	.sectionflags	@""
	.align	4


	//----- nvinfo : EIATTR_CUDA_API_VERSION
	.align		4
        /*0000*/ 	.byte	0x04, 0x37
        /*0002*/ 	.short	(.L_168 - .L_167)
.L_167:
        /*0004*/ 	.word	0x00000082


	//----- nvinfo : EIATTR_KPARAM_INFO
	.align		4
.L_168:
        /*0008*/ 	.byte	0x04, 0x17
        /*000a*/ 	.short	(.L_170 - .L_169)
.L_169:
        /*000c*/ 	.word	0x00000000
        /*0010*/ 	.short	0x0000
        /*0012*/ 	.short	0x0000
        /*0014*/ 	.byte	0x00, 0xf0, 0x01, 0x2a


	//----- nvinfo : EIATTR_SPARSE_MMA_MASK
	.align		4
.L_170:
        /*0018*/ 	.byte	0x03, 0x50
        /*001a*/ 	.short	0x0000


	//----- nvinfo : EIATTR_MAXREG_COUNT
	.align		4
        /*001c*/ 	.byte	0x03, 0x1b
        /*001e*/ 	.short	0x00a8


	//----- nvinfo : EIATTR_MERCURY_ISA_VERSION
	.align		4
        /*0020*/ 	.byte	0x03, 0x5f
        /*0022*/ 	.short	0x0101


	//----- nvinfo : EIATTR_VRC_CTA_INIT_COUNT
	.align		4
        /*0024*/ 	.byte	0x02, 0x4a
	.zero		1
	.zero		1


	//----- nvinfo : EIATTR_EXIT_INSTR_OFFSETS
	.align		4
        /*0028*/ 	.byte	0x04, 0x1c
        /*002a*/ 	.short	(.L_172 - .L_171)


	//   ....[0]....
.L_171:
        /*002c*/ 	.word	0x00000010


	//----- nvinfo : EIATTR_MAX_THREADS
	.align		4
.L_172:
        /*0030*/ 	.byte	0x04, 0x05
        /*0032*/ 	.short	(.L_174 - .L_173)
.L_173:
        /*0034*/ 	.word	0x00000180
        /*0038*/ 	.word	0x00000001
        /*003c*/ 	.word	0x00000001


	//----- nvinfo : EIATTR_CBANK_PARAM_SIZE
	.align		4
.L_174:
        /*0040*/ 	.byte	0x03, 0x19
        /*0042*/ 	.short	0x0a80


	//----- nvinfo : EIATTR_PARAM_CBANK
	.align		4
        /*0044*/ 	.byte	0x04, 0x0a
        /*0046*/ 	.short	(.L_176 - .L_175)
	.align		4
.L_175:
        /*0048*/ 	.word	index@(.nv.constant0._ZN7cutlass13device_kernelIN5flash11enable_sm90INS1_16FlashAttnFwdSm90INS1_25CollectiveMainloopFwdSm90ILi2EN4cute5tupleIJNS5_1CILi1EEES8_S8_EEENS6_IJNS7_ILi128EEENS7_ILi112EEENS7_ILi192EEEEEELi192ENS_6half_tEfNS_4arch4Sm90ELb1ELb0ELb1ELb1ELb0ELb0ELb0ELb1ELb1ELb1ELb0ELb0EEENS1_21CollectiveEpilogueFwdINS6_IJSA_SC_SB_EEES9_SE_SG_Li256ELb1ELb1ELb0ELb0EEENS1_36VarlenDynamicPersistentTileSchedulerILi128ELi112ELi256ELi128ELb0ELb1ELb1ELb1ELb1ELb1EEEEEEEEEvNT_6ParamsE)
        /*004c*/ 	.short	0x0380
        /*004e*/ 	.short	0x0a80


	//----- nvinfo : EIATTR_SW_WAR
	.align		4
.L_176:
        /*0050*/ 	.byte	0x04, 0x36
        /*0052*/ 	.short	(.L_178 - .L_177)
.L_177:
        /*0054*/ 	.word	0x00000008
.L_178:


//--------------------- .nv.info._ZN7cutlass13device_kernelIN5flash11enable_sm90INS1_16FlashAttnFwdSm90INS1_25CollectiveMainloopFwdSm90ILi2EN4cute5tupleIJNS5_1CILi1EEES8_S8_EEENS6_IJNS7_ILi128EEENS7_ILi112EEENS7_ILi192EEEEEELi192ENS_6half_tEfNS_4arch4Sm90ELb1ELb0ELb1ELb1ELb0ELb1ELb0ELb1ELb1ELb1ELb0ELb0EEENS1_21CollectiveEpilogueFwdINS6_IJSA_SC_SB_EEES9_SE_SG_Li256ELb1ELb1ELb0ELb0EEENS1_36VarlenDynamicPersistentTileSchedulerILi128ELi112ELi256ELi128ELb0ELb1ELb1ELb1ELb1ELb1EEEEEEEEEvNT_6ParamsE --------------------------
	.section	.nv.info._ZN7cutlass13device_kernelIN5flash11enable_sm90INS1_16FlashAttnFwdSm90INS1_25CollectiveMainloopFwdSm90ILi2EN4cute5tupleIJNS5_1CILi1EEES8_S8_EEENS6_IJNS7_ILi128EEENS7_ILi112EEENS7_ILi192EEEEEELi192ENS_6half_tEfNS_4arch4Sm90ELb1ELb0ELb1ELb1ELb0ELb1ELb0ELb1ELb1ELb1ELb0ELb0EEENS1_21CollectiveEpilogueFwdINS6_IJSA_SC_SB_EEES9_SE_SG_Li256ELb1ELb1ELb0ELb0EEENS1_36VarlenDynamicPersistentTileSchedulerILi128ELi112ELi256ELi128ELb0ELb1ELb1ELb1ELb1ELb1EEEEEEEEEvNT_6ParamsE,"",@"SHT_CUDA_INFO"
	.sectionflags	@""
	.align	4


	//----- nvinfo : EIATTR_CUDA_API_VERSION
	.align		4
        /*0000*/ 	.byte	0x04, 0x37
        /*0002*/ 	.short	(.L_180 - .L_179)
.L_179:
        /*0004*/ 	.word	0x00000082


	//----- nvinfo : EIATTR_KPARAM_INFO
	.align		4
.L_180:
        /*0008*/ 	.byte	0x04, 0x17
        /*000a*/ 	.short	(.L_182 - .L_181)
.L_181:
        /*000c*/ 	.word	0x00000000
        /*0010*/ 	.short	0x0000
        /*0012*/ 	.short	0x0000
        /*0014*/ 	.byte	0x00, 0xf0, 0x01, 0x2a


	//----- nvinfo : EIATTR_SPARSE_MMA_MASK
	.align		4
.L_182:
        /*0018*/ 	.byte	0x03, 0x50
        /*001a*/ 	.short	0x0000


	//----- nvinfo : EIATTR_MAXREG_COUNT
	.align		4
        /*001c*/ 	.byte	0x03, 0x1b
        /*001e*/ 	.short	0x00a8


	//----- nvinfo : EIATTR_MERCURY_ISA_VERSION
	.align		4
        /*0020*/ 	.byte	0x03, 0x5f
        /*0022*/ 	.short	0x0101


	//----- nvinfo : EIATTR_VRC_CTA_INIT_COUNT
	.align		4
        /*0024*/ 	.byte	0x02, 0x4a
	.zero		1
	.zero		1


	//----- nvinfo : EIATTR_EXIT_INSTR_OFFSETS
	.align		4
        /*0028*/ 	.byte	0x04, 0x1c
        /*002a*/ 	.short	(.L_184 - .L_183)


	//   ....[0]....
.L_183:
        /*002c*/ 	.word	0x00000010


	//----- nvinfo : EIATTR_MAX_THREADS
	.align		4
.L_184:
        /*0030*/ 	.byte	0x04, 0x05
        /*0032*/ 	.short	(.L_186 - .L_185)
.L_185:
        /*0034*/ 	.word	0x00000180
        /*0038*/ 	.word	0x00000001
        /*003c*/ 	.word	0x00000001


	//----- nvinfo : EIATTR_CBANK_PARAM_SIZE
	.align		4
.L_186:
        /*0040*/ 	.byte	0x03, 0x19
        /*0042*/ 	.short	0x0a80


	//----- nvinfo : EIATTR_PARAM_CBANK
	.align		4
        /*0044*/ 	.byte	0x04, 0x0a
        /*0046*/ 	.short	(.L_188 - .L_187)
	.align		4
.L_187:
        /*0048*/ 	.word	index@(.nv.constant0._ZN7cutlass13device_kernelIN5flash11enable_sm90INS1_16FlashAttnFwdSm90INS1_25CollectiveMainloopFwdSm90ILi2EN4cute5tupleIJNS5_1CILi1EEES8_S8_EEENS6_IJNS7_ILi128EEENS7_ILi112EEENS7_ILi192EEEEEELi192ENS_6half_tEfNS_4arch4Sm90ELb1ELb0ELb1ELb1ELb0ELb1ELb0ELb1ELb1ELb1ELb0ELb0EEENS1_21CollectiveEpilogueFwdINS6_IJSA_SC_SB_EEES9_SE_SG_Li256ELb1ELb1ELb0ELb0EEENS1_36VarlenDynamicPersistentTileSchedulerILi128ELi112ELi256ELi128ELb0ELb1ELb1ELb1ELb1ELb1EEEEEEEEEvNT_6ParamsE)
        /*004c*/ 	.short	0x0380
        /*004e*/ 	.short	0x0a80


	//----- nvinfo : EIATTR_SW_WAR
	.align		4
.L_188:
        /*0050*/ 	.byte	0x04, 0x36
        /*0052*/ 	.short	(.L_190 - .L_189)
.L_189:
        /*0054*/ 	.word	0x00000008
.L_190:


//--------------------- .nv.callgraph             --------------------------
	.section	.nv.callgraph,"",@"SHT_CUDA_CALLGRAPH"
	.align	4
	.sectionentsize	8
	.align		4
        /*0000*/ 	.word	0x00000000
	.align		4
        /*0004*/ 	.word	0xffffffff
	.align		4
        /*0008*/ 	.word	0x00000000
	.align		4
        /*000c*/ 	.word	0xfffffffe
	.align		4
        /*0010*/ 	.word	0x00000000
	.align		4
        /*0014*/ 	.word	0xfffffffd
	.align		4
        /*0018*/ 	.word	0x00000000
	.align		4
        /*001c*/ 	.word	0xfffffffc


//--------------------- .nv.constant4             --------------------------
	.section	.nv.constant4,"a",@progbits
	.align	8
	.align		8
.nv.constant4:
        /*0000*/ 	.dword	_ZN82_INTERNAL_4e9b7c28_46_flash_fwd_hdim192_fp16_softcap_packgqa_sm90_cu_f3e6f9ee_36264cuda3std3__45__cpo5beginE
	.align		8
        /*0008*/ 	.dword	_ZN82_INTERNAL_4e9b7c28_46_flash_fwd_hdim192_fp16_softcap_packgqa_sm90_cu_f3e6f9ee_36264cuda3std3__45__cpo3endE
	.align		8
        /*0010*/ 	.dword	_ZN82_INTERNAL_4e9b7c28_46_flash_fwd_hdim192_fp16_softcap_packgqa_sm90_cu_f3e6f9ee_36264cuda3std3__45__cpo6cbeginE
	.align		8
        /*0018*/ 	.dword	_ZN82_INTERNAL_4e9b7c28_46_flash_fwd_hdim192_fp16_softcap_packgqa_sm90_cu_f3e6f9ee_36264cuda3std3__45__cpo4cendE
	.align		8
        /*0020*/ 	.dword	_ZN82_INTERNAL_4e9b7c28_46_flash_fwd_hdim192_fp16_softcap_packgqa_sm90_cu_f3e6f9ee_36264cuda3std3__484_GLOBAL__N__4e9b7c28_46_flash_fwd_hdim192_fp16_softcap_packgqa_sm90_cu_f3e6f9ee_36266ignoreE
	.align		8
        /*0028*/ 	.dword	_ZN82_INTERNAL_4e9b7c28_46_flash_fwd_hdim192_fp16_softcap_packgqa_sm90_cu_f3e6f9ee_36264cuda3std3__419piecewise_constructE
	.align		8
        /*0030*/ 	.dword	_ZN82_INTERNAL_4e9b7c28_46_flash_fwd_hdim192_fp16_softcap_packgqa_sm90_cu_f3e6f9ee_36264cuda3std3__48in_placeE
	.align		8
        /*0038*/ 	.dword	_ZN82_INTERNAL_4e9b7c28_46_flash_fwd_hdim192_fp16_softcap_packgqa_sm90_cu_f3e6f9ee_36264cuda3std6ranges3__45__cpo4swapE
	.align		8
        /*0040*/ 	.dword	_ZN82_INTERNAL_4e9b7c28_46_flash_fwd_hdim192_fp16_softcap_packgqa_sm90_cu_f3e6f9ee_36264cuda3std6ranges3__45__cpo9iter_moveE
	.align		8
        /*0048*/ 	.dword	_ZN82_INTERNAL_4e9b7c28_46_flash_fwd_hdim192_fp16_softcap_packgqa_sm90_cu_f3e6f9ee_36264cute7productE
	.align		8
        /*0050*/ 	.dword	_ZN82_INTERNAL_4e9b7c28_46_flash_fwd_hdim192_fp16_softcap_packgqa_sm90_cu_f3e6f9ee_36264cute1_E


//--------------------- .text._ZN7cutlass13device_kernelIN5flash11enable_sm90INS1_16FlashAttnFwdSm90INS1_25CollectiveMainloopFwdSm90ILi2EN4cute5tupleIJNS5_1CILi1EEES8_S8_EEENS6_IJNS7_ILi128EEENS7_ILi112EEENS7_ILi192EEEEEELi192ENS_6half_tEfNS_4arch4Sm90ELb0ELb0ELb1ELb0ELb0ELb0ELb0ELb1ELb1ELb1ELb0ELb0EEENS1_21CollectiveEpilogueFwdINS6_IJSA_SC_SB_EEES9_SE_SG_Li256ELb0ELb1ELb0ELb0EEENS1_29StaticPersistentTileSchedulerILb0EEEEEEEEEvNT_6ParamsE --------------------------
	.section	.text._ZN7cutlass13device_kernelIN5flash11enable_sm90INS1_16FlashAttnFwdSm90INS1_25CollectiveMainloopFwdSm90ILi2EN4cute5tupleIJNS5_1CILi1EEES8_S8_EEENS6_IJNS7_ILi128EEENS7_ILi112EEENS7_ILi192EEEEEELi192ENS_6half_tEfNS_4arch4Sm90ELb0ELb0ELb1ELb0ELb0ELb0ELb0ELb1ELb1ELb1ELb0ELb0EEENS1_21CollectiveEpilogueFwdINS6_IJSA_SC_SB_EEES9_SE_SG_Li256ELb0ELb1ELb0ELb0EEENS1_29StaticPersistentTileSchedulerILb0EEEEEEEEEvNT_6ParamsE,"ax",@progbits
	.align	128
.text._ZN7cutlass13device_kernelIN5flash11enable_sm90INS1_16FlashAttnFwdSm90INS1_25CollectiveMainloopFwdSm90ILi2EN4cute5tupleIJNS5_1CILi1EEES8_S8_EEENS6_IJNS7_ILi128EEENS7_ILi112EEENS7_ILi192EEEEEELi192ENS_6half_tEfNS_4arch4Sm90ELb0ELb0ELb1ELb0ELb0ELb0ELb0ELb1ELb1ELb1ELb0ELb0EEENS1_21CollectiveEpilogueFwdINS6_IJSA_SC_SB_EEES9_SE_SG_Li256ELb0ELb1ELb0ELb0EEENS1_29StaticPersistentTileSchedulerILb0EEEEEEEEEvNT_6ParamsE:
        .type           _ZN7cutlass13device_kernelIN5flash11enable_sm90INS1_16FlashAttnFwdSm90INS1_25CollectiveMainloopFwdSm90ILi2EN4cute5tupleIJNS5_1CILi1EEES8_S8_EEENS6_IJNS7_ILi128EEENS7_ILi112EEENS7_ILi192EEEEEELi192ENS_6half_tEfNS_4arch4Sm90ELb0ELb0ELb1ELb0ELb0ELb0ELb0ELb1ELb1ELb1ELb0ELb0EEENS1_21CollectiveEpilogueFwdINS6_IJSA_SC_SB_EEES9_SE_SG_Li256ELb0ELb1ELb0ELb0EEENS1_29StaticPersistentTileSchedulerILb0EEEEEEEEEvNT_6ParamsE,@function
        .size           _ZN7cutlass13device_kernelIN5flash11enable_sm90INS1_16FlashAttnFwdSm90INS1_25CollectiveMainloopFwdSm90ILi2EN4cute5tupleIJNS5_1CILi1EEES8_S8_EEENS6_IJNS7_ILi128EEENS7_ILi112EEENS7_ILi192EEEEEELi192ENS_6half_tEfNS_4arch4Sm90ELb0ELb0ELb1ELb0ELb0ELb0ELb0ELb1ELb1ELb1ELb0ELb0EEENS1_21CollectiveEpilogueFwdINS6_IJSA_SC_SB_EEES9_SE_SG_Li256ELb0ELb1ELb0ELb0EEENS1_29StaticPersistentTileSchedulerILb0EEEEEEEEEvNT_6ParamsE,(.L_x_10 - _ZN7cutlass13device_kernelIN5flash11enable_sm90INS1_16FlashAttnFwdSm90INS1_25CollectiveMainloopFwdSm90ILi2EN4cute5tupleIJNS5_1CILi1EEES8_S8_EEENS6_IJNS7_ILi128EEENS7_ILi112EEENS7_ILi192EEEEEELi192ENS_6half_tEfNS_4arch4Sm90ELb0ELb0ELb1ELb0ELb0ELb0ELb0ELb1ELb1ELb1ELb0ELb0EEENS1_21CollectiveEpilogueFwdINS6_IJSA_SC_SB_EEES9_SE_SG_Li256ELb0ELb1ELb0ELb0EEENS1_29StaticPersistentTileSchedulerILb0EEEEEEEEEvNT_6ParamsE)
        .other          _ZN7cutlass13device_kernelIN5flash11enable_sm90INS1_16FlashAttnFwdSm90INS1_25CollectiveMainloopFwdSm90ILi2EN4cute5tupleIJNS5_1CILi1EEES8_S8_EEENS6_IJNS7_ILi128EEENS7_ILi112EEENS7_ILi192EEEEEELi192ENS_6half_tEfNS_4arch4Sm90ELb0ELb0ELb1ELb0ELb0ELb0ELb0ELb1ELb1ELb1ELb0ELb0EEENS1_21CollectiveEpilogueFwdINS6_IJSA_SC_SB_EEES9_SE_SG_Li256ELb0ELb1ELb0ELb0EEENS1_29StaticPersistentTileSchedulerILb0EEEEEEEEEvNT_6ParamsE,@"STO_CUDA_ENTRY STV_DEFAULT"
_ZN7cutlass13device_kernelIN5flash11enable_sm90INS1_16FlashAttnFwdSm90INS1_25CollectiveMainloopFwdSm90ILi2EN4cute5tupleIJNS5_1CILi1EEES8_S8_EEENS6_IJNS7_ILi128EEENS7_ILi112EEENS7_ILi192EEEEEELi192ENS_6half_tEfNS_4arch4Sm90ELb0ELb0ELb1ELb0ELb0ELb0ELb0ELb1ELb1ELb1ELb0ELb0EEENS1_21CollectiveEpilogueFwdINS6_IJSA_SC_SB_EEES9_SE_SG_Li256ELb0ELb1ELb0ELb0EEENS1_29StaticPersistentTileSchedulerILb0EEEEEEEEEvNT_6ParamsE:
[----:B------:R-:W-:Y:S01]  /*0000*/  LDC R1, c[0x0][0x37c] ;  /* 0x0000df00ff017b82 */ /* 0x000fe20000000800 */
[----:B------:R-:W-:Y:S05]  /*0010*/  EXIT ;  /* 0x000000000000794d */ /* 0x000fea0003800000 */
.L_x_0:
[----:B------:R-:W-:-:S00]  /*0020*/  BRA `(.L_x_0) ;  /* 0xfffffffc00fc7947 */ /* 0x000fc0000383ffff */
[----:B------:R-:W-:-:S00]  /*0030*/  NOP ;  /* 0x0000000000007918 */ /* 0x000fc00000000000 */
        /* <DEDUP_REMOVED lines=12> */
.L_x_10:


//--------------------- .text._ZN7cutlass13device_kernelIN5flash11enable_sm90INS1_16FlashAttnFwdSm90INS1_25CollectiveMainloopFwdSm90ILi2EN4cute5tupleIJNS5_1CILi2EEENS7_ILi1EEES9_EEENS6_IJNS7_ILi128EEENS7_ILi112EEENS7_ILi192EEEEEELi192ENS_6half_tEfNS_4arch4Sm90ELb0ELb0ELb1ELb0ELb0ELb0ELb0ELb1ELb1ELb1ELb0ELb0EEENS1_21CollectiveEpilogueFwdINS6_IJSB_SD_SC_EEESA_SF_SH_Li256ELb0ELb1ELb0ELb0EEENS1_29StaticPersistentTileSchedulerILb0EEEEEEEEEvNT_6ParamsE --------------------------
	.section	.text._ZN7cutlass13device_kernelIN5flash11enable_sm90INS1_16FlashAttnFwdSm90INS1_25CollectiveMainloopFwdSm90ILi2EN4cute5tupleIJNS5_1CILi2EEENS7_ILi1EEES9_EEENS6_IJNS7_ILi128EEENS7_ILi112EEENS7_ILi192EEEEEELi192ENS_6half_tEfNS_4arch4Sm90ELb0ELb0ELb1ELb0ELb0ELb0ELb0ELb1ELb1ELb1ELb0ELb0EEENS1_21CollectiveEpilogueFwdINS6_IJSB_SD_SC_EEESA_SF_SH_Li256ELb0ELb1ELb0ELb0EEENS1_29StaticPersistentTileSchedulerILb0EEEEEEEEEvNT_6ParamsE,"ax",@progbits
	.align	128
.text._ZN7cutlass13device_kernelIN5flash11enable_sm90INS1_16FlashAttnFwdSm90INS1_25CollectiveMainloopFwdSm90ILi2EN4cute5tupleIJNS5_1CILi2EEENS7_ILi1EEES9_EEENS6_IJNS7_ILi128EEENS7_ILi112EEENS7_ILi192EEEEEELi192ENS_6half_tEfNS_4arch4Sm90ELb0ELb0ELb1ELb0ELb0ELb0ELb0ELb1ELb1ELb1ELb0ELb0EEENS1_21CollectiveEpilogueFwdINS6_IJSB_SD_SC_EEESA_SF_SH_Li256ELb0ELb1ELb0ELb0EEENS1_29StaticPersistentTileSchedulerILb0EEEEEEEEEvNT_6ParamsE:
        .type           _ZN7cutlass13device_kernelIN5flash11enable_sm90INS1_16FlashAttnFwdSm90INS1_25CollectiveMainloopFwdSm90ILi2EN4cute5tupleIJNS5_1CILi2EEENS7_ILi1EEES9_EEENS6_IJNS7_ILi128EEENS7_ILi112EEENS7_ILi192EEEEEELi192ENS_6half_tEfNS_4arch4Sm90ELb0ELb0ELb1ELb0ELb0ELb0ELb0ELb1ELb1ELb1ELb0ELb0EEENS1_21CollectiveEpilogueFwdINS6_IJSB_SD_SC_EEESA_SF_SH_Li256ELb0ELb1ELb0ELb0EEENS1_29StaticPersistentTileSchedulerILb0EEEEEEEEEvNT_6ParamsE,@function
        .size           _ZN7cutlass13device_kernelIN5flash11enable_sm90INS1_16FlashAttnFwdSm90INS1_25CollectiveMainloopFwdSm90ILi2EN4cute5tupleIJNS5_1CILi2EEENS7_ILi1EEES9_EEENS6_IJNS7_ILi128EEENS7_ILi112EEENS7_ILi192EEEEEELi192ENS_6half_tEfNS_4arch4Sm90ELb0ELb0ELb1ELb0ELb0ELb0ELb0ELb1ELb1ELb1ELb0ELb0EEENS1_21CollectiveEpilogueFwdINS6_IJSB_SD_SC_EEESA_SF_SH_Li256ELb0ELb1ELb0ELb0EEENS1_29StaticPersistentTileSchedulerILb0EEEEEEEEEvNT_6ParamsE,(.L_x_11 - _ZN7cutlass13device_kernelIN5flash11enable_sm90INS1_16FlashAttnFwdSm90INS1_25CollectiveMainloopFwdSm90ILi2EN4cute5tupleIJNS5_1CILi2EEENS7_ILi1EEES9_EEENS6_IJNS7_ILi128EEENS7_ILi112EEENS7_ILi192EEEEEELi192ENS_6half_tEfNS_4arch4Sm90ELb0ELb0ELb1ELb0ELb0ELb0ELb0ELb1ELb1ELb1ELb0ELb0EEENS1_21CollectiveEpilogueFwdINS6_IJSB_SD_SC_EEESA_SF_SH_Li256ELb0ELb1ELb0ELb0EEENS1_29StaticPersistentTileSchedulerILb0EEEEEEEEEvNT_6ParamsE)
        .other          _ZN7cutlass13device_kernelIN5flash11enable_sm90INS1_16FlashAttnFwdSm90INS1_25CollectiveMainloopFwdSm90ILi2EN4cute5tupleIJNS5_1CILi2EEENS7_ILi1EEES9_EEENS6_IJNS7_ILi128EEENS7_ILi112EEENS7_ILi192EEEEEELi192ENS_6half_tEfNS_4arch4Sm90ELb0ELb0ELb1ELb0ELb0ELb0ELb0ELb1ELb1ELb1ELb0ELb0EEENS1_21CollectiveEpilogueFwdINS6_IJSB_SD_SC_EEESA_SF_SH_Li256ELb0ELb1ELb0ELb0EEENS1_29StaticPersistentTileSchedulerILb0EEEEEEEEEvNT_6ParamsE,@"STO_CUDA_ENTRY STV_DEFAULT"
_ZN7cutlass13device_kernelIN5flash11enable_sm90INS1_16FlashAttnFwdSm90INS1_25CollectiveMainloopFwdSm90ILi2EN4cute5tupleIJNS5_1CILi2EEENS7_ILi1EEES9_EEENS6_IJNS7_ILi128EEENS7_ILi112EEENS7_ILi192EEEEEELi192ENS_6half_tEfNS_4arch4Sm90ELb0ELb0ELb1ELb0ELb0ELb0ELb0ELb1ELb1ELb1ELb0ELb0EEENS1_21CollectiveEpilogueFwdINS6_IJSB_SD_SC_EEESA_SF_SH_Li256ELb0ELb1ELb0ELb0EEENS1_29StaticPersistentTileSchedulerILb0EEEEEEEEEvNT_6ParamsE:
[----:B------:R-:W-:Y:S01]  /*0000*/  LDC R1, c[0x0][0x37c] ;  /* 0x0000df00ff017b82 */ /* 0x000fe20000000800 */
[----:B------:R-:W-:Y:S05]  /*0010*/  EXIT ;  /* 0x000000000000794d */ /* 0x000fea0003800000 */
.L_x_1:
        /* <DEDUP_REMOVED lines=14> */
.L_x_11:


//--------------------- .text._ZN7cutlass13device_kernelIN5flash11enable_sm90INS1_16FlashAttnFwdSm90INS1_25CollectiveMainloopFwdSm90ILi2EN4cute5tupleIJNS5_1CILi1EEES8_S8_EEENS6_IJNS7_ILi128EEENS7_ILi112EEENS7_ILi192EEEEEELi192ENS_6half_tEfNS_4arch4Sm90ELb0ELb0ELb1ELb1ELb0ELb0ELb0ELb1ELb1ELb1ELb0ELb0EEENS1_21CollectiveEpilogueFwdINS6_IJSA_SC_SB_EEES9_SE_SG_Li256ELb1ELb1ELb0ELb0EEENS1_36VarlenDynamicPersistentTileSchedulerILi128ELi112ELi256ELi128ELb0ELb1ELb1ELb0ELb1ELb1EEEEEEEEEvNT_6ParamsE --------------------------
	.section	.text._ZN7cutlass13device_kernelIN5flash11enable_sm90INS1_16FlashAttnFwdSm90INS1_25CollectiveMainloopFwdSm90ILi2EN4cute5tupleIJNS5_1CILi1EEES8_S8_EEENS6_IJNS7_ILi128EEENS7_ILi112EEENS7_ILi192EEEEEELi192ENS_6half_tEfNS_4arch4Sm90ELb0ELb0ELb1ELb1ELb0ELb0ELb0ELb1ELb1ELb1ELb0ELb0EEENS1_21CollectiveEpilogueFwdINS6_IJSA_SC_SB_EEES9_SE_SG_Li256ELb1ELb1ELb0ELb0EEENS1_36VarlenDynamicPersistentTileSchedulerILi128ELi112ELi256ELi128ELb0ELb1ELb1ELb0ELb1ELb1EEEEEEEEEvNT_6ParamsE,"ax",@progbits
	.align	128
.text._ZN7cutlass13device_kernelIN5flash11enable_sm90INS1_16FlashAttnFwdSm90INS1_25CollectiveMainloopFwdSm90ILi2EN4cute5tupleIJNS5_1CILi1EEES8_S8_EEENS6_IJNS7_ILi128EEENS7_ILi112EEENS7_ILi192EEEEEELi192ENS_6half_tEfNS_4arch4Sm90ELb0ELb0ELb1ELb1ELb0ELb0ELb0ELb1ELb1ELb1ELb0ELb0EEENS1_21CollectiveEpilogueFwdINS6_IJSA_SC_SB_EEES9_SE_SG_Li256ELb1ELb1ELb0ELb0EEENS1_36VarlenDynamicPersistentTileSchedulerILi128ELi112ELi256ELi128ELb0ELb1ELb1ELb0ELb1ELb1EEEEEEEEEvNT_6ParamsE:
        .type           _ZN7cutlass13device_kernelIN5flash11enable_sm90INS1_16FlashAttnFwdSm90INS1_25CollectiveMainloopFwdSm90ILi2EN4cute5tupleIJNS5_1CILi1EEES8_S8_EEENS6_IJNS7_ILi128EEENS7_ILi112EEENS7_ILi192EEEEEELi192ENS_6half_tEfNS_4arch4Sm90ELb0ELb0ELb1ELb1ELb0ELb0ELb0ELb1ELb1ELb1ELb0ELb0EEENS1_21CollectiveEpilogueFwdINS6_IJSA_SC_SB_EEES9_SE_SG_Li256ELb1ELb1ELb0ELb0EEENS1_36VarlenDynamicPersistentTileSchedulerILi128ELi112ELi256ELi128ELb0ELb1ELb1ELb0ELb1ELb1EEEEEEEEEvNT_6ParamsE,@function
        .size           _ZN7cutlass13device_kernelIN5flash11enable_sm90INS1_16FlashAttnFwdSm90INS1_25CollectiveMainloopFwdSm90ILi2EN4cute5tupleIJNS5_1CILi1EEES8_S8_EEENS6_IJNS7_ILi128EEENS7_ILi112EEENS7_ILi192EEEEEELi192ENS_6half_tEfNS_4arch4Sm90ELb0ELb0ELb1ELb1ELb0ELb0ELb0ELb1ELb1ELb1ELb0ELb0EEENS1_21CollectiveEpilogueFwdINS6_IJSA_SC_SB_EEES9_SE_SG_Li256ELb1ELb1ELb0ELb0EEENS1_36VarlenDynamicPersistentTileSchedulerILi128ELi112ELi256ELi128ELb0ELb1ELb1ELb0ELb1ELb1EEEEEEEEEvNT_6ParamsE,(.L_x_12 - _ZN7cutlass13device_kernelIN5flash11enable_sm90INS1_16FlashAttnFwdSm90INS1_25CollectiveMainloopFwdSm90ILi2EN4cute5tupleIJNS5_1CILi1EEES8_S8_EEENS6_IJNS7_ILi128EEENS7_ILi112EEENS7_ILi192EEEEEELi192ENS_6half_tEfNS_4arch4Sm90ELb0ELb0ELb1ELb1ELb0ELb0ELb0ELb1ELb1ELb1ELb0ELb0EEENS1_21CollectiveEpilogueFwdINS6_IJSA_SC_SB_EEES9_SE_SG_Li256ELb1ELb1ELb0ELb0EEENS1_36VarlenDynamicPersistentTileSchedulerILi128ELi112ELi256ELi128ELb0ELb1ELb1ELb0ELb1ELb1EEEEEEEEEvNT_6ParamsE)
        .other          _ZN7cutlass13device_kernelIN5flash11enable_sm90INS1_16FlashAttnFwdSm90INS1_25CollectiveMainloopFwdSm90ILi2EN4cute5tupleIJNS5_1CILi1EEES8_S8_EEENS6_IJNS7_ILi128EEENS7_ILi112EEENS7_ILi192EEEEEELi192ENS_6half_tEfNS_4arch4Sm90ELb0ELb0ELb1ELb1ELb0ELb0ELb0ELb1ELb1ELb1ELb0ELb0EEENS1_21CollectiveEpilogueFwdINS6_IJSA_SC_SB_EEES9_SE_SG_Li256ELb1ELb1ELb0ELb0EEENS1_36VarlenDynamicPersistentTileSchedulerILi128ELi112ELi256ELi128ELb0ELb1ELb1ELb0ELb1ELb1EEEEEEEEEvNT_6ParamsE,@"STO_CUDA_ENTRY STV_DEFAULT"
_ZN7cutlass13device_kernelIN5flash11enable_sm90INS1_16FlashAttnFwdSm90INS1_25CollectiveMainloopFwdSm90ILi2EN4cute5tupleIJNS5_1CILi1EEES8_S8_EEENS6_IJNS7_ILi128EEENS7_ILi112EEENS7_ILi192EEEEEELi192ENS_6half_tEfNS_4arch4Sm90ELb0ELb0ELb1ELb1ELb0ELb0ELb0ELb1ELb1ELb1ELb0ELb0EEENS1_21CollectiveEpilogueFwdINS6_IJSA_SC_SB_EEES9_SE_SG_Li256ELb1ELb1ELb0ELb0EEENS1_36VarlenDynamicPersistentTileSchedulerILi128ELi112ELi256ELi128ELb0ELb1ELb1ELb0ELb1ELb1EEEEEEEEEvNT_6ParamsE:
[----:B------:R-:W-:Y:S01]  /*0000*/  LDC R1, c[0x0][0x37c] ;  /* 0x0000df00ff017b82 */ /* 0x000fe20000000800 */
[----:B------:R-:W-:Y:S05]  /*0010*/  EXIT ;  /* 0x000000000000794d */ /* 0x000fea0003800000 */
.L_x_2:
        /* <DEDUP_REMOVED lines=14> */
.L_x_12:


//--------------------- .text._ZN7cutlass13device_kernelIN5flash11enable_sm90INS1_16FlashAttnFwdSm90INS1_25CollectiveMainloopFwdSm90ILi2EN4cute5tupleIJNS5_1CILi1EEES8_S8_EEENS6_IJNS7_ILi128EEENS7_ILi112EEENS7_ILi192EEEEEELi192ENS_6half_tEfNS_4arch4Sm90ELb0ELb0ELb1ELb1ELb0ELb1ELb0ELb1ELb1ELb1ELb0ELb0EEENS1_21CollectiveEpilogueFwdINS6_IJSA_SC_SB_EEES9_SE_SG_Li256ELb1ELb1ELb0ELb0EEENS1_36VarlenDynamicPersistentTileSchedulerILi128ELi112ELi256ELi128ELb0ELb1ELb1ELb0ELb1ELb1EEEEEEEEEvNT_6ParamsE --------------------------
	.section	.text._ZN7cutlass13device_kernelIN5flash11enable_sm90INS1_16FlashAttnFwdSm90INS1_25CollectiveMainloopFwdSm90ILi2EN4cute5tupleIJNS5_1CILi1EEES8_S8_EEENS6_IJNS7_ILi128EEENS7_ILi112EEENS7_ILi192EEEEEELi192ENS_6half_tEfNS_4arch4Sm90ELb0ELb0ELb1ELb1ELb0ELb1ELb0ELb1ELb1ELb1ELb0ELb0EEENS1_21CollectiveEpilogueFwdINS6_IJSA_SC_SB_EEES9_SE_SG_Li256ELb1ELb1ELb0ELb0EEENS1_36VarlenDynamicPersistentTileSchedulerILi128ELi112ELi256ELi128ELb0ELb1ELb1ELb0ELb1ELb1EEEEEEEEEvNT_6ParamsE,"ax",@progbits
	.align	128
.text._ZN7cutlass13device_kernelIN5flash11enable_sm90INS1_16FlashAttnFwdSm90INS1_25CollectiveMainloopFwdSm90ILi2EN4cute5tupleIJNS5_1CILi1EEES8_S8_EEENS6_IJNS7_ILi128EEENS7_ILi112EEENS7_ILi192EEEEEELi192ENS_6half_tEfNS_4arch4Sm90ELb0ELb0ELb1ELb1ELb0ELb1ELb0ELb1ELb1ELb1ELb0ELb0EEENS1_21CollectiveEpilogueFwdINS6_IJSA_SC_SB_EEES9_SE_SG_Li256ELb1ELb1ELb0ELb0EEENS1_36VarlenDynamicPersistentTileSchedulerILi128ELi112ELi256ELi128ELb0ELb1ELb1ELb0ELb1ELb1EEEEEEEEEvNT_6ParamsE:
        .type           _ZN7cutlass13device_kernelIN5flash11enable_sm90INS1_16FlashAttnFwdSm90INS1_25CollectiveMainloopFwdSm90ILi2EN4cute5tupleIJNS5_1CILi1EEES8_S8_EEENS6_IJNS7_ILi128EEENS7_ILi112EEENS7_ILi192EEEEEELi192ENS_6half_tEfNS_4arch4Sm90ELb0ELb0ELb1ELb1ELb0ELb1ELb0ELb1ELb1ELb1ELb0ELb0EEENS1_21CollectiveEpilogueFwdINS6_IJSA_SC_SB_EEES9_SE_SG_Li256ELb1ELb1ELb0ELb0EEENS1_36VarlenDynamicPersistentTileSchedulerILi128ELi112ELi256ELi128ELb0ELb1ELb1ELb0ELb1ELb1EEEEEEEEEvNT_6ParamsE,@function
        .size           _ZN7cutlass13device_kernelIN5flash11enable_sm90INS1_16FlashAttnFwdSm90INS1_25CollectiveMainloopFwdSm90ILi2EN4cute5tupleIJNS5_1CILi1EEES8_S8_EEENS6_IJNS7_ILi128EEENS7_ILi112EEENS7_ILi192EEEEEELi192ENS_6half_tEfNS_4arch4Sm90ELb0ELb0ELb1ELb1ELb0ELb1ELb0ELb1ELb1ELb1ELb0ELb0EEENS1_21CollectiveEpilogueFwdINS6_IJSA_SC_SB_EEES9_SE_SG_Li256ELb1ELb1ELb0ELb0EEENS1_36VarlenDynamicPersistentTileSchedulerILi128ELi112ELi256ELi128ELb0ELb1ELb1ELb0ELb1ELb1EEEEEEEEEvNT_6ParamsE,(.L_x_13 - _ZN7cutlass13device_kernelIN5flash11enable_sm90INS1_16FlashAttnFwdSm90INS1_25CollectiveMainloopFwdSm90ILi2EN4cute5tupleIJNS5_1CILi1EEES8_S8_EEENS6_IJNS7_ILi128EEENS7_ILi112EEENS7_ILi192EEEEEELi192ENS_6half_tEfNS_4arch4Sm90ELb0ELb0ELb1ELb1ELb0ELb1ELb0ELb1ELb1ELb1ELb0ELb0EEENS1_21CollectiveEpilogueFwdINS6_IJSA_SC_SB_EEES9_SE_SG_Li256ELb1ELb1ELb0ELb0EEENS1_36VarlenDynamicPersistentTileSchedulerILi128ELi112ELi256ELi128ELb0ELb1ELb1ELb0ELb1ELb1EEEEEEEEEvNT_6ParamsE)
        .other          _ZN7cutlass13device_kernelIN5flash11enable_sm90INS1_16FlashAttnFwdSm90INS1_25CollectiveMainloopFwdSm90ILi2EN4cute5tupleIJNS5_1CILi1EEES8_S8_EEENS6_IJNS7_ILi128EEENS7_ILi112EEENS7_ILi192EEEEEELi192ENS_6half_tEfNS_4arch4Sm90ELb0ELb0ELb1ELb1ELb0ELb1ELb0ELb1ELb1ELb1ELb0ELb0EEENS1_21CollectiveEpilogueFwdINS6_IJSA_SC_SB_EEES9_SE_SG_Li256ELb1ELb1ELb0ELb0EEENS1_36VarlenDynamicPersistentTileSchedulerILi128ELi112ELi256ELi128ELb0ELb1ELb1ELb0ELb1ELb1EEEEEEEEEvNT_6ParamsE,@"STO_CUDA_ENTRY STV_DEFAULT"
_ZN7cutlass13device_kernelIN5flash11enable_sm90INS1_16FlashAttnFwdSm90INS1_25CollectiveMainloopFwdSm90ILi2EN4cute5tupleIJNS5_1CILi1EEES8_S8_EEENS6_IJNS7_ILi128EEENS7_ILi112EEENS7_ILi192EEEEEELi192ENS_6half_tEfNS_4arch4Sm90ELb0ELb0ELb1ELb1ELb0ELb1ELb0ELb1ELb1ELb1ELb0ELb0EEENS1_21CollectiveEpilogueFwdINS6_IJSA_SC_SB_EEES9_SE_SG_Li256ELb1ELb1ELb0ELb0EEENS1_36VarlenDynamicPersistentTileSchedulerILi128ELi112ELi256ELi128ELb0ELb1ELb1ELb0ELb1ELb1EEEEEEEEEvNT_6ParamsE:
[----:B------:R-:W-:Y:S01]  /*0000*/  LDC R1, c[0x0][0x37c] ;  /* 0x0000df00ff017b82 */ /* 0x000fe20000000800 */
[----:B------:R-:W-:Y:S05]  /*0010*/  EXIT ;  /* 0x000000000000794d */ /* 0x000fea0003800000 */
.L_x_3:
        /* <DEDUP_REMOVED lines=14> */
.L_x_13:


//--------------------- .text._ZN7cutlass13device_kernelIN5flash11enable_sm90INS1_16FlashAttnFwdSm90INS1_25CollectiveMainloopFwdSm90ILi2EN4cute5tupleIJNS5_1CILi1EEES8_S8_EEENS6_IJNS7_ILi128EEENS7_ILi96EEENS7_ILi192EEEEEELi192ENS_6half_tEfNS_4arch4Sm90ELb0ELb1ELb1ELb0ELb0ELb0ELb0ELb1ELb1ELb1ELb0ELb0EEENS1_21CollectiveEpilogueFwdINS6_IJSA_SC_SB_EEES9_SE_SG_Li256ELb0ELb1ELb0ELb0EEENS1_30DynamicPersistentTileSchedulerILi256ELi128ELb0ELb1ELb1EEEEEEEEEvNT_6ParamsE --------------------------
	.section	.text._ZN7cutlass13device_kernelIN5flash11enable_sm90INS1_16FlashAttnFwdSm90INS1_25CollectiveMainloopFwdSm90ILi2EN4cute5tupleIJNS5_1CILi1EEES8_S8_EEENS6_IJNS7_ILi128EEENS7_ILi96EEENS7_ILi192EEEEEELi192ENS_6half_tEfNS_4arch4Sm90ELb0ELb1ELb1ELb0ELb0ELb0ELb0ELb1ELb1ELb1ELb0ELb0EEENS1_21CollectiveEpilogueFwdINS6_IJSA_SC_SB_EEES9_SE_SG_Li256ELb0ELb1ELb0ELb0EEENS1_30DynamicPersistentTileSchedulerILi256ELi128ELb0ELb1ELb1EEEEEEEEEvNT_6ParamsE,"ax",@progbits
	.align	128
.text._ZN7cutlass13device_kernelIN5flash11enable_sm90INS1_16FlashAttnFwdSm90INS1_25CollectiveMainloopFwdSm90ILi2EN4cute5tupleIJNS5_1CILi1EEES8_S8_EEENS6_IJNS7_ILi128EEENS7_ILi96EEENS7_ILi192EEEEEELi192ENS_6half_tEfNS_4arch4Sm90ELb0ELb1ELb1ELb0ELb0ELb0ELb0ELb1ELb1ELb1ELb0ELb0EEENS1_21CollectiveEpilogueFwdINS6_IJSA_SC_SB_EEES9_SE_SG_Li256ELb0ELb1ELb0ELb0EEENS1_30DynamicPersistentTileSchedulerILi256ELi128ELb0ELb1ELb1EEEEEEEEEvNT_6ParamsE:
        .type           _ZN7cutlass13device_kernelIN5flash11enable_sm90INS1_16FlashAttnFwdSm90INS1_25CollectiveMainloopFwdSm90ILi2EN4cute5tupleIJNS5_1CILi1EEES8_S8_EEENS6_IJNS7_ILi128EEENS7_ILi96EEENS7_ILi192EEEEEELi192ENS_6half_tEfNS_4arch4Sm90ELb0ELb1ELb1ELb0ELb0ELb0ELb0ELb1ELb1ELb1ELb0ELb0EEENS1_21CollectiveEpilogueFwdINS6_IJSA_SC_SB_EEES9_SE_SG_Li256ELb0ELb1ELb0ELb0EEENS1_30DynamicPersistentTileSchedulerILi256ELi128ELb0ELb1ELb1EEEEEEEEEvNT_6ParamsE,@function
        .size           _ZN7cutlass13device_kernelIN5flash11enable_sm90INS1_16FlashAttnFwdSm90INS1_25CollectiveMainloopFwdSm90ILi2EN4cute5tupleIJNS5_1CILi1EEES8_S8_EEENS6_IJNS7_ILi128EEENS7_ILi96EEENS7_ILi192EEEEEELi192ENS_6half_tEfNS_4arch4Sm90ELb0ELb1ELb1ELb0ELb0ELb0ELb0ELb1ELb1ELb1ELb0ELb0EEENS1_21CollectiveEpilogueFwdINS6_IJSA_SC_SB_EEES9_SE_SG_Li256ELb0ELb1ELb0ELb0EEENS1_30DynamicPersistentTileSchedulerILi256ELi128ELb0ELb1ELb1EEEEEEEEEvNT_6ParamsE,(.L_x_14 - _ZN7cutlass13device_kernelIN5flash11enable_sm90INS1_16FlashAttnFwdSm90INS1_25CollectiveMainloopFwdSm90ILi2EN4cute5tupleIJNS5_1CILi1EEES8_S8_EEENS6_IJNS7_ILi128EEENS7_ILi96EEENS7_ILi192EEEEEELi192ENS_6half_tEfNS_4arch4Sm90ELb0ELb1ELb1ELb0ELb0ELb0ELb0ELb1ELb1ELb1ELb0ELb0EEENS1_21CollectiveEpilogueFwdINS6_IJSA_SC_SB_EEES9_SE_SG_Li256ELb0ELb1ELb0ELb0EEENS1_30DynamicPersistentTileSchedulerILi256ELi128ELb0ELb1ELb1EEEEEEEEEvNT_6ParamsE)
        .other          _ZN7cutlass13device_kernelIN5flash11enable_sm90INS1_16FlashAttnFwdSm90INS1_25CollectiveMainloopFwdSm90ILi2EN4cute5tupleIJNS5_1CILi1EEES8_S8_EEENS6_IJNS7_ILi128EEENS7_ILi96EEENS7_ILi192EEEEEELi192ENS_6half_tEfNS_4arch4Sm90ELb0ELb1ELb1ELb0ELb0ELb0ELb0ELb1ELb1ELb1ELb0ELb0EEENS1_21CollectiveEpilogueFwdINS6_IJSA_SC_SB_EEES9_SE_SG_Li256ELb0ELb1ELb0ELb0EEENS1_30DynamicPersistentTileSchedulerILi256ELi128ELb0ELb1ELb1EEEEEEEEEvNT_6ParamsE,@"STO_CUDA_ENTRY STV_DEFAULT"
_ZN7cutlass13device_kernelIN5flash11enable_sm90INS1_16FlashAttnFwdSm90INS1_25CollectiveMainloopFwdSm90ILi2EN4cute5tupleIJNS5_1CILi1EEES8_S8_EEENS6_IJNS7_ILi128EEENS7_ILi96EEENS7_ILi192EEEEEELi192ENS_6half_tEfNS_4arch4Sm90ELb0ELb1ELb1ELb0ELb0ELb0ELb0ELb1ELb1ELb1ELb0ELb0EEENS1_21CollectiveEpilogueFwdINS6_IJSA_SC_SB_EEES9_SE_SG_Li256ELb0ELb1ELb0ELb0EEENS1_30DynamicPersistentTileSchedulerILi256ELi128ELb0ELb1ELb1EEEEEEEEEvNT_6ParamsE:
[----:B------:R-:W-:Y:S01]  /*0000*/  LDC R1, c[0x0][0x37c] ;  /* 0x0000df00ff017b82 */ /* 0x000fe20000000800 */
[----:B------:R-:W-:Y:S05]  /*0010*/  EXIT ;  /* 0x000000000000794d */ /* 0x000fea0003800000 */
.L_x_4:
        /* <DEDUP_REMOVED lines=14> */
.L_x_14:


//--------------------- .text._ZN7cutlass13device_kernelIN5flash11enable_sm90INS1_16FlashAttnFwdSm90INS1_25CollectiveMainloopFwdSm90ILi2EN4cute5tupleIJNS5_1CILi1EEES8_S8_EEENS6_IJNS7_ILi128EEENS7_ILi96EEENS7_ILi192EEEEEELi192ENS_6half_tEfNS_4arch4Sm90ELb0ELb1ELb1ELb1ELb0ELb0ELb0ELb1ELb1ELb1ELb0ELb0EEENS1_21CollectiveEpilogueFwdINS6_IJSA_SC_SB_EEES9_SE_SG_Li256ELb1ELb1ELb0ELb0EEENS1_36VarlenDynamicPersistentTileSchedulerILi128ELi96ELi256ELi128ELb0ELb1ELb1ELb1ELb0ELb1EEEEEEEEEvNT_6ParamsE --------------------------
	.section	.text._ZN7cutlass13device_kernelIN5flash11enable_sm90INS1_16FlashAttnFwdSm90INS1_25CollectiveMainloopFwdSm90ILi2EN4cute5tupleIJNS5_1CILi1EEES8_S8_EEENS6_IJNS7_ILi128EEENS7_ILi96EEENS7_ILi192EEEEEELi192ENS_6half_tEfNS_4arch4Sm90ELb0ELb1ELb1ELb1ELb0ELb0ELb0ELb1ELb1ELb1ELb0ELb0EEENS1_21CollectiveEpilogueFwdINS6_IJSA_SC_SB_EEES9_SE_SG_Li256ELb1ELb1ELb0ELb0EEENS1_36VarlenDynamicPersistentTileSchedulerILi128ELi96ELi256ELi128ELb0ELb1ELb1ELb1ELb0ELb1EEEEEEEEEvNT_6ParamsE,"ax",@progbits
	.align	128
.text._ZN7cutlass13device_kernelIN5flash11enable_sm90INS1_16FlashAttnFwdSm90INS1_25CollectiveMainloopFwdSm90ILi2EN4cute5tupleIJNS5_1CILi1EEES8_S8_EEENS6_IJNS7_ILi128EEENS7_ILi96EEENS7_ILi192EEEEEELi192ENS_6half_tEfNS_4arch4Sm90ELb0ELb1ELb1ELb1ELb0ELb0ELb0ELb1ELb1ELb1ELb0ELb0EEENS1_21CollectiveEpilogueFwdINS6_IJSA_SC_SB_EEES9_SE_SG_Li256ELb1ELb1ELb0ELb0EEENS1_36VarlenDynamicPersistentTileSchedulerILi128ELi96ELi256ELi128ELb0ELb1ELb1ELb1ELb0ELb1EEEEEEEEEvNT_6ParamsE:
        .type           _ZN7cutlass13device_kernelIN5flash11enable_sm90INS1_16FlashAttnFwdSm90INS1_25CollectiveMainloopFwdSm90ILi2EN4cute5tupleIJNS5_1CILi1EEES8_S8_EEENS6_IJNS7_ILi128EEENS7_ILi96EEENS7_ILi192EEEEEELi192ENS_6half_tEfNS_4arch4Sm90ELb0ELb1ELb1ELb1ELb0ELb0ELb0ELb1ELb1ELb1ELb0ELb0EEENS1_21CollectiveEpilogueFwdINS6_IJSA_SC_SB_EEES9_SE_SG_Li256ELb1ELb1ELb0ELb0EEENS1_36VarlenDynamicPersistentTileSchedulerILi128ELi96ELi256ELi128ELb0ELb1ELb1ELb1ELb0ELb1EEEEEEEEEvNT_6ParamsE,@function
        .size           _ZN7cutlass13device_kernelIN5flash11enable_sm90INS1_16FlashAttnFwdSm90INS1_25CollectiveMainloopFwdSm90ILi2EN4cute5tupleIJNS5_1CILi1EEES8_S8_EEENS6_IJNS7_ILi128EEENS7_ILi96EEENS7_ILi192EEEEEELi192ENS_6half_tEfNS_4arch4Sm90ELb0ELb1ELb1ELb1ELb0ELb0ELb0ELb1ELb1ELb1ELb0ELb0EEENS1_21CollectiveEpilogueFwdINS6_IJSA_SC_SB_EEES9_SE_SG_Li256ELb1ELb1ELb0ELb0EEENS1_36VarlenDynamicPersistentTileSchedulerILi128ELi96ELi256ELi128ELb0ELb1ELb1ELb1ELb0ELb1EEEEEEEEEvNT_6ParamsE,(.L_x_15 - _ZN7cutlass13device_kernelIN5flash11enable_sm90INS1_16FlashAttnFwdSm90INS1_25CollectiveMainloopFwdSm90ILi2EN4cute5tupleIJNS5_1CILi1EEES8_S8_EEENS6_IJNS7_ILi128EEENS7_ILi96EEENS7_ILi192EEEEEELi192ENS_6half_tEfNS_4arch4Sm90ELb0ELb1ELb1ELb1ELb0ELb0ELb0ELb1ELb1ELb1ELb0ELb0EEENS1_21CollectiveEpilogueFwdINS6_IJSA_SC_SB_EEES9_SE_SG_Li256ELb1ELb1ELb0ELb0EEENS1_36VarlenDynamicPersistentTileSchedulerILi128ELi96ELi256ELi128ELb0ELb1ELb1ELb1ELb0ELb1EEEEEEEEEvNT_6ParamsE)
        .other          _ZN7cutlass13device_kernelIN5flash11enable_sm90INS1_16FlashAttnFwdSm90INS1_25CollectiveMainloopFwdSm90ILi2EN4cute5tupleIJNS5_1CILi1EEES8_S8_EEENS6_IJNS7_ILi128EEENS7_ILi96EEENS7_ILi192EEEEEELi192ENS_6half_tEfNS_4arch4Sm90ELb0ELb1ELb1ELb1ELb0ELb0ELb0ELb1ELb1ELb1ELb0ELb0EEENS1_21CollectiveEpilogueFwdINS6_IJSA_SC_SB_EEES9_SE_SG_Li256ELb1ELb1ELb0ELb0EEENS1_36VarlenDynamicPersistentTileSchedulerILi128ELi96ELi256ELi128ELb0ELb1ELb1ELb1ELb0ELb1EEEEEEEEEvNT_6ParamsE,@"STO_CUDA_ENTRY STV_DEFAULT"
_ZN7cutlass13device_kernelIN5flash11enable_sm90INS1_16FlashAttnFwdSm90INS1_25CollectiveMainloopFwdSm90ILi2EN4cute5tupleIJNS5_1CILi1EEES8_S8_EEENS6_IJNS7_ILi128EEENS7_ILi96EEENS7_ILi192EEEEEELi192ENS_6half_tEfNS_4arch4Sm90ELb0ELb1ELb1ELb1ELb0ELb0ELb0ELb1ELb1ELb1ELb0ELb0EEENS1_21CollectiveEpilogueFwdINS6_IJSA_SC_SB_EEES9_SE_SG_Li256ELb1ELb1ELb0ELb0EEENS1_36VarlenDynamicPersistentTileSchedulerILi128ELi96ELi256ELi128ELb0ELb1ELb1ELb1ELb0ELb1EEEEEEEEEvNT_6ParamsE:
[----:B------:R-:W-:Y:S01]  /*0000*/  LDC R1, c[0x0][0x37c] ;  /* 0x0000df00ff017b82 */ /* 0x000fe20000000800 */
[----:B------:R-:W-:Y:S05]  /*0010*/  EXIT ;  /* 0x000000000000794d */ /* 0x000fea0003800000 */
.L_x_5:
        /* <DEDUP_REMOVED lines=14> */
.L_x_15:


//--------------------- .text._ZN7cutlass13device_kernelIN5flash11enable_sm90INS1_16FlashAttnFwdSm90INS1_25CollectiveMainloopFwdSm90ILi2EN4cute5tupleIJNS5_1CILi1EEES8_S8_EEENS6_IJNS7_ILi128EEENS7_ILi96EEENS7_ILi192EEEEEELi192ENS_6half_tEfNS_4arch4Sm90ELb0ELb1ELb1ELb1ELb0ELb1ELb0ELb1ELb1ELb1ELb0ELb0EEENS1_21CollectiveEpilogueFwdINS6_IJSA_SC_SB_EEES9_SE_SG_Li256ELb1ELb1ELb0ELb0EEENS1_36VarlenDynamicPersistentTileSchedulerILi128ELi96ELi256ELi128ELb0ELb1ELb1ELb1ELb0ELb1EEEEEEEEEvNT_6ParamsE --------------------------
	.section	.text._ZN7cutlass13device_kernelIN5flash11enable_sm90INS1_16FlashAttnFwdSm90INS1_25CollectiveMainloopFwdSm90ILi2EN4cute5tupleIJNS5_1CILi1EEES8_S8_EEENS6_IJNS7_ILi128EEENS7_ILi96EEENS7_ILi192EEEEEELi192ENS_6half_tEfNS_4arch4Sm90ELb0ELb1ELb1ELb1ELb0ELb1ELb0ELb1ELb1ELb1ELb0ELb0EEENS1_21CollectiveEpilogueFwdINS6_IJSA_SC_SB_EEES9_SE_SG_Li256ELb1ELb1ELb0ELb0EEENS1_36VarlenDynamicPersistentTileSchedulerILi128ELi96ELi256ELi128ELb0ELb1ELb1ELb1ELb0ELb1EEEEEEEEEvNT_6ParamsE,"ax",@progbits
	.align	128
.text._ZN7cutlass13device_kernelIN5flash11enable_sm90INS1_16FlashAttnFwdSm90INS1_25CollectiveMainloopFwdSm90ILi2EN4cute5tupleIJNS5_1CILi1EEES8_S8_EEENS6_IJNS7_ILi128EEENS7_ILi96EEENS7_ILi192EEEEEELi192ENS_6half_tEfNS_4arch4Sm90ELb0ELb1ELb1ELb1ELb0ELb1ELb0ELb1ELb1ELb1ELb0ELb0EEENS1_21CollectiveEpilogueFwdINS6_IJSA_SC_SB_EEES9_SE_SG_Li256ELb1ELb1ELb0ELb0EEENS1_36VarlenDynamicPersistentTileSchedulerILi128ELi96ELi256ELi128ELb0ELb1ELb1ELb1ELb0ELb1EEEEEEEEEvNT_6ParamsE:
        .type           _ZN7cutlass13device_kernelIN5flash11enable_sm90INS1_16FlashAttnFwdSm90INS1_25CollectiveMainloopFwdSm90ILi2EN4cute5tupleIJNS5_1CILi1EEES8_S8_EEENS6_IJNS7_ILi128EEENS7_ILi96EEENS7_ILi192EEEEEELi192ENS_6half_tEfNS_4arch4Sm90ELb0ELb1ELb1ELb1ELb0ELb1ELb0ELb1ELb1ELb1ELb0ELb0EEENS1_21CollectiveEpilogueFwdINS6_IJSA_SC_SB_EEES9_SE_SG_Li256ELb1ELb1ELb0ELb0EEENS1_36VarlenDynamicPersistentTileSchedulerILi128ELi96ELi256ELi128ELb0ELb1ELb1ELb1ELb0ELb1EEEEEEEEEvNT_6ParamsE,@function
        .size           _ZN7cutlass13device_kernelIN5flash11enable_sm90INS1_16FlashAttnFwdSm90INS1_25CollectiveMainloopFwdSm90ILi2EN4cute5tupleIJNS5_1CILi1EEES8_S8_EEENS6_IJNS7_ILi128EEENS7_ILi96EEENS7_ILi192EEEEEELi192ENS_6half_tEfNS_4arch4Sm90ELb0ELb1ELb1ELb1ELb0ELb1ELb0ELb1ELb1ELb1ELb0ELb0EEENS1_21CollectiveEpilogueFwdINS6_IJSA_SC_SB_EEES9_SE_SG_Li256ELb1ELb1ELb0ELb0EEENS1_36VarlenDynamicPersistentTileSchedulerILi128ELi96ELi256ELi128ELb0ELb1ELb1ELb1ELb0ELb1EEEEEEEEEvNT_6ParamsE,(.L_x_16 - _ZN7cutlass13device_kernelIN5flash11enable_sm90INS1_16FlashAttnFwdSm90INS1_25CollectiveMainloopFwdSm90ILi2EN4cute5tupleIJNS5_1CILi1EEES8_S8_EEENS6_IJNS7_ILi128EEENS7_ILi96EEENS7_ILi192EEEEEELi192ENS_6half_tEfNS_4arch4Sm90ELb0ELb1ELb1ELb1ELb0ELb1ELb0ELb1ELb1ELb1ELb0ELb0EEENS1_21CollectiveEpilogueFwdINS6_IJSA_SC_SB_EEES9_SE_SG_Li256ELb1ELb1ELb0ELb0EEENS1_36VarlenDynamicPersistentTileSchedulerILi128ELi96ELi256ELi128ELb0ELb1ELb1ELb1ELb0ELb1EEEEEEEEEvNT_6ParamsE)
        .other          _ZN7cutlass13device_kernelIN5flash11enable_sm90INS1_16FlashAttnFwdSm90INS1_25CollectiveMainloopFwdSm90ILi2EN4cute5tupleIJNS5_1CILi1EEES8_S8_EEENS6_IJNS7_ILi128EEENS7_ILi96EEENS7_ILi192EEEEEELi192ENS_6half_tEfNS_4arch4Sm90ELb0ELb1ELb1ELb1ELb0ELb1ELb0ELb1ELb1ELb1ELb0ELb0EEENS1_21CollectiveEpilogueFwdINS6_IJSA_SC_SB_EEES9_SE_SG_Li256ELb1ELb1ELb0ELb0EEENS1_36VarlenDynamicPersistentTileSchedulerILi128ELi96ELi256ELi128ELb0ELb1ELb1ELb1ELb0ELb1EEEEEEEEEvNT_6ParamsE,@"STO_CUDA_ENTRY STV_DEFAULT"
_ZN7cutlass13device_kernelIN5flash11enable_sm90INS1_16FlashAttnFwdSm90INS1_25CollectiveMainloopFwdSm90ILi2EN4cute5tupleIJNS5_1CILi1EEES8_S8_EEENS6_IJNS7_ILi128EEENS7_ILi96EEENS7_ILi192EEEEEELi192ENS_6half_tEfNS_4arch4Sm90ELb0ELb1ELb1ELb1ELb0ELb1ELb0ELb1ELb1ELb1ELb0ELb0EEENS1_21CollectiveEpilogueFwdINS6_IJSA_SC_SB_EEES9_SE_SG_Li256ELb1ELb1ELb0ELb0EEENS1_36VarlenDynamicPersistentTileSchedulerILi128ELi96ELi256ELi128ELb0ELb1ELb1ELb1ELb0ELb1EEEEEEEEEvNT_6ParamsE:
[----:B------:R-:W-:Y:S01]  /*0000*/  LDC R1, c[0x0][0x37c] ;  /* 0x0000df00ff017b82 */ /* 0x000fe20000000800 */
[----:B------:R-:W-:Y:S05]  /*0010*/  EXIT ;  /* 0x000000000000794d */ /* 0x000fea0003800000 */
.L_x_6:
        /* <DEDUP_REMOVED lines=14> */
.L_x_16:


//--------------------- .text._ZN7cutlass13device_kernelIN5flash11enable_sm90INS1_16FlashAttnFwdSm90INS1_25CollectiveMainloopFwdSm90ILi2EN4cute5tupleIJNS5_1CILi1EEES8_S8_EEENS6_IJNS7_ILi128EEENS7_ILi112EEENS7_ILi192EEEEEELi192ENS_6half_tEfNS_4arch4Sm90ELb1ELb0ELb1ELb0ELb0ELb0ELb0ELb1ELb1ELb1ELb0ELb0EEENS1_21CollectiveEpilogueFwdINS6_IJSA_SC_SB_EEES9_SE_SG_Li256ELb0ELb1ELb0ELb0EEENS1_30DynamicPersistentTileSchedulerILi256ELi128ELb0ELb1ELb1EEEEEEEEEvNT_6ParamsE --------------------------
	.section	.text._ZN7cutlass13device_kernelIN5flash11enable_sm90INS1_16FlashAttnFwdSm90INS1_25CollectiveMainloopFwdSm90ILi2EN4cute5tupleIJNS5_1CILi1EEES8_S8_EEENS6_IJNS7_ILi128EEENS7_ILi112EEENS7_ILi192EEEEEELi192ENS_6half_tEfNS_4arch4Sm90ELb1ELb0ELb1ELb0ELb0ELb0ELb0ELb1ELb1ELb1ELb0ELb0EEENS1_21CollectiveEpilogueFwdINS6_IJSA_SC_SB_EEES9_SE_SG_Li256ELb0ELb1ELb0ELb0EEENS1_30DynamicPersistentTileSchedulerILi256ELi128ELb0ELb1ELb1EEEEEEEEEvNT_6ParamsE,"ax",@progbits
	.align	128
.text._ZN7cutlass13device_kernelIN5flash11enable_sm90INS1_16FlashAttnFwdSm90INS1_25CollectiveMainloopFwdSm90ILi2EN4cute5tupleIJNS5_1CILi1EEES8_S8_EEENS6_IJNS7_ILi128EEENS7_ILi112EEENS7_ILi192EEEEEELi192ENS_6half_tEfNS_4arch4Sm90ELb1ELb0ELb1ELb0ELb0ELb0ELb0ELb1ELb1ELb1ELb0ELb0EEENS1_21CollectiveEpilogueFwdINS6_IJSA_SC_SB_EEES9_SE_SG_Li256ELb0ELb1ELb0ELb0EEENS1_30DynamicPersistentTileSchedulerILi256ELi128ELb0ELb1ELb1EEEEEEEEEvNT_6ParamsE:
        .type           _ZN7cutlass13device_kernelIN5flash11enable_sm90INS1_16FlashAttnFwdSm90INS1_25CollectiveMainloopFwdSm90ILi2EN4cute5tupleIJNS5_1CILi1EEES8_S8_EEENS6_IJNS7_ILi128EEENS7_ILi112EEENS7_ILi192EEEEEELi192ENS_6half_tEfNS_4arch4Sm90ELb1ELb0ELb1ELb0ELb0ELb0ELb0ELb1ELb1ELb1ELb0ELb0EEENS1_21CollectiveEpilogueFwdINS6_IJSA_SC_SB_EEES9_SE_SG_Li256ELb0ELb1ELb0ELb0EEENS1_30DynamicPersistentTileSchedulerILi256ELi128ELb0ELb1ELb1EEEEEEEEEvNT_6ParamsE,@function
        .size           _ZN7cutlass13device_kernelIN5flash11enable_sm90INS1_16FlashAttnFwdSm90INS1_25CollectiveMainloopFwdSm90ILi2EN4cute5tupleIJNS5_1CILi1EEES8_S8_EEENS6_IJNS7_ILi128EEENS7_ILi112EEENS7_ILi192EEEEEELi192ENS_6half_tEfNS_4arch4Sm90ELb1ELb0ELb1ELb0ELb0ELb0ELb0ELb1ELb1ELb1ELb0ELb0EEENS1_21CollectiveEpilogueFwdINS6_IJSA_SC_SB_EEES9_SE_SG_Li256ELb0ELb1ELb0ELb0EEENS1_30DynamicPersistentTileSchedulerILi256ELi128ELb0ELb1ELb1EEEEEEEEEvNT_6ParamsE,(.L_x_17 - _ZN7cutlass13device_kernelIN5flash11enable_sm90INS1_16FlashAttnFwdSm90INS1_25CollectiveMainloopFwdSm90ILi2EN4cute5tupleIJNS5_1CILi1EEES8_S8_EEENS6_IJNS7_ILi128EEENS7_ILi112EEENS7_ILi192EEEEEELi192ENS_6half_tEfNS_4arch4Sm90ELb1ELb0ELb1ELb0ELb0ELb0ELb0ELb1ELb1ELb1ELb0ELb0EEENS1_21CollectiveEpilogueFwdINS6_IJSA_SC_SB_EEES9_SE_SG_Li256ELb0ELb1ELb0ELb0EEENS1_30DynamicPersistentTileSchedulerILi256ELi128ELb0ELb1ELb1EEEEEEEEEvNT_6ParamsE)
        .other          _ZN7cutlass13device_kernelIN5flash11enable_sm90INS1_16FlashAttnFwdSm90INS1_25CollectiveMainloopFwdSm90ILi2EN4cute5tupleIJNS5_1CILi1EEES8_S8_EEENS6_IJNS7_ILi128EEENS7_ILi112EEENS7_ILi192EEEEEELi192ENS_6half_tEfNS_4arch4Sm90ELb1ELb0ELb1ELb0ELb0ELb0ELb0ELb1ELb1ELb1ELb0ELb0EEENS1_21CollectiveEpilogueFwdINS6_IJSA_SC_SB_EEES9_SE_SG_Li256ELb0ELb1ELb0ELb0EEENS1_30DynamicPersistentTileSchedulerILi256ELi128ELb0ELb1ELb1EEEEEEEEEvNT_6ParamsE,@"STO_CUDA_ENTRY STV_DEFAULT"
_ZN7cutlass13device_kernelIN5flash11enable_sm90INS1_16FlashAttnFwdSm90INS1_25CollectiveMainloopFwdSm90ILi2EN4cute5tupleIJNS5_1CILi1EEES8_S8_EEENS6_IJNS7_ILi128EEENS7_ILi112EEENS7_ILi192EEEEEELi192ENS_6half_tEfNS_4arch4Sm90ELb1ELb0ELb1ELb0ELb0ELb0ELb0ELb1ELb1ELb1ELb0ELb0EEENS1_21CollectiveEpilogueFwdINS6_IJSA_SC_SB_EEES9_SE_SG_Li256ELb0ELb1ELb0ELb0EEENS1_30DynamicPersistentTileSchedulerILi256ELi128ELb0ELb1ELb1EEEEEEEEEvNT_6ParamsE:
[----:B------:R-:W-:Y:S01]  /*0000*/  LDC R1, c[0x0][0x37c] ;  /* 0x0000df00ff017b82 */ /* 0x000fe20000000800 */
[----:B------:R-:W-:Y:S05]  /*0010*/  EXIT ;  /* 0x000000000000794d */ /* 0x000fea0003800000 */
.L_x_7:
        /* <DEDUP_REMOVED lines=14> */
.L_x_17:


//--------------------- .text._ZN7cutlass13device_kernelIN5flash11enable_sm90INS1_16FlashAttnFwdSm90INS1_25CollectiveMainloopFwdSm90ILi2EN4cute5tupleIJNS5_1CILi1EEES8_S8_EEENS6_IJNS7_ILi128EEENS7_ILi112EEENS7_ILi192EEEEEELi192ENS_6half_tEfNS_4arch4Sm90ELb1ELb0ELb1ELb1ELb0ELb0ELb0ELb1ELb1ELb1ELb0ELb0EEENS1_21CollectiveEpilogueFwdINS6_IJSA_SC_SB_EEES9_SE_SG_Li256ELb1ELb1ELb0ELb0EEENS1_36VarlenDynamicPersistentTileSchedulerILi128ELi112ELi256ELi128ELb0ELb1ELb1ELb1ELb1ELb1EEEEEEEEEvNT_6ParamsE --------------------------
	.section	.text._ZN7cutlass13device_kernelIN5flash11enable_sm90INS1_16FlashAttnFwdSm90INS1_25CollectiveMainloopFwdSm90ILi2EN4cute5tupleIJNS5_1CILi1EEES8_S8_EEENS6_IJNS7_ILi128EEENS7_ILi112EEENS7_ILi192EEEEEELi192ENS_6half_tEfNS_4arch4Sm90ELb1ELb0ELb1ELb1ELb0ELb0ELb0ELb1ELb1ELb1ELb0ELb0EEENS1_21CollectiveEpilogueFwdINS6_IJSA_SC_SB_EEES9_SE_SG_Li256ELb1ELb1ELb0ELb0EEENS1_36VarlenDynamicPersistentTileSchedulerILi128ELi112ELi256ELi128ELb0ELb1ELb1ELb1ELb1ELb1EEEEEEEEEvNT_6ParamsE,"ax",@progbits
	.align	128
.text._ZN7cutlass13device_kernelIN5flash11enable_sm90INS1_16FlashAttnFwdSm90INS1_25CollectiveMainloopFwdSm90ILi2EN4cute5tupleIJNS5_1CILi1EEES8_S8_EEENS6_IJNS7_ILi128EEENS7_ILi112EEENS7_ILi192EEEEEELi192ENS_6half_tEfNS_4arch4Sm90ELb1ELb0ELb1ELb1ELb0ELb0ELb0ELb1ELb1ELb1ELb0ELb0EEENS1_21CollectiveEpilogueFwdINS6_IJSA_SC_SB_EEES9_SE_SG_Li256ELb1ELb1ELb0ELb0EEENS1_36VarlenDynamicPersistentTileSchedulerILi128ELi112ELi256ELi128ELb0ELb1ELb1ELb1ELb1ELb1EEEEEEEEEvNT_6ParamsE:
        .type           _ZN7cutlass13device_kernelIN5flash11enable_sm90INS1_16FlashAttnFwdSm90INS1_25CollectiveMainloopFwdSm90ILi2EN4cute5tupleIJNS5_1CILi1EEES8_S8_EEENS6_IJNS7_ILi128EEENS7_ILi112EEENS7_ILi192EEEEEELi192ENS_6half_tEfNS_4arch4Sm90ELb1ELb0ELb1ELb1ELb0ELb0ELb0ELb1ELb1ELb1ELb0ELb0EEENS1_21CollectiveEpilogueFwdINS6_IJSA_SC_SB_EEES9_SE_SG_Li256ELb1ELb1ELb0ELb0EEENS1_36VarlenDynamicPersistentTileSchedulerILi128ELi112ELi256ELi128ELb0ELb1ELb1ELb1ELb1ELb1EEEEEEEEEvNT_6ParamsE,@function
        .size           _ZN7cutlass13device_kernelIN5flash11enable_sm90INS1_16FlashAttnFwdSm90INS1_25CollectiveMainloopFwdSm90ILi2EN4cute5tupleIJNS5_1CILi1EEES8_S8_EEENS6_IJNS7_ILi128EEENS7_ILi112EEENS7_ILi192EEEEEELi192ENS_6half_tEfNS_4arch4Sm90ELb1ELb0ELb1ELb1ELb0ELb0ELb0ELb1ELb1ELb1ELb0ELb0EEENS1_21CollectiveEpilogueFwdINS6_IJSA_SC_SB_EEES9_SE_SG_Li256ELb1ELb1ELb0ELb0EEENS1_36VarlenDynamicPersistentTileSchedulerILi128ELi112ELi256ELi128ELb0ELb1ELb1ELb1ELb1ELb1EEEEEEEEEvNT_6ParamsE,(.L_x_18 - _ZN7cutlass13device_kernelIN5flash11enable_sm90INS1_16FlashAttnFwdSm90INS1_25CollectiveMainloopFwdSm90ILi2EN4cute5tupleIJNS5_1CILi1EEES8_S8_EEENS6_IJNS7_ILi128EEENS7_ILi112EEENS7_ILi192EEEEEELi192ENS_6half_tEfNS_4arch4Sm90ELb1ELb0ELb1ELb1ELb0ELb0ELb0ELb1ELb1ELb1ELb0ELb0EEENS1_21CollectiveEpilogueFwdINS6_IJSA_SC_SB_EEES9_SE_SG_Li256ELb1ELb1ELb0ELb0EEENS1_36VarlenDynamicPersistentTileSchedulerILi128ELi112ELi256ELi128ELb0ELb1ELb1ELb1ELb1ELb1EEEEEEEEEvNT_6ParamsE)
        .other          _ZN7cutlass13device_kernelIN5flash11enable_sm90INS1_16FlashAttnFwdSm90INS1_25CollectiveMainloopFwdSm90ILi2EN4cute5tupleIJNS5_1CILi1EEES8_S8_EEENS6_IJNS7_ILi128EEENS7_ILi112EEENS7_ILi192EEEEEELi192ENS_6half_tEfNS_4arch4Sm90ELb1ELb0ELb1ELb1ELb0ELb0ELb0ELb1ELb1ELb1ELb0ELb0EEENS1_21CollectiveEpilogueFwdINS6_IJSA_SC_SB_EEES9_SE_SG_Li256ELb1ELb1ELb0ELb0EEENS1_36VarlenDynamicPersistentTileSchedulerILi128ELi112ELi256ELi128ELb0ELb1ELb1ELb1ELb1ELb1EEEEEEEEEvNT_6ParamsE,@"STO_CUDA_ENTRY STV_DEFAULT"
_ZN7cutlass13device_kernelIN5flash11enable_sm90INS1_16FlashAttnFwdSm90INS1_25CollectiveMainloopFwdSm90ILi2EN4cute5tupleIJNS5_1CILi1EEES8_S8_EEENS6_IJNS7_ILi128EEENS7_ILi112EEENS7_ILi192EEEEEELi192ENS_6half_tEfNS_4arch4Sm90ELb1ELb0ELb1ELb1ELb0ELb0ELb0ELb1ELb1ELb1ELb0ELb0EEENS1_21CollectiveEpilogueFwdINS6_IJSA_SC_SB_EEES9_SE_SG_Li256ELb1ELb1ELb0ELb0EEENS1_36VarlenDynamicPersistentTileSchedulerILi128ELi112ELi256ELi128ELb0ELb1ELb1ELb1ELb1ELb1EEEEEEEEEvNT_6ParamsE:
[----:B------:R-:W-:Y:S01]  /*0000*/  LDC R1, c[0x0][0x37c] ;  /* 0x0000df00ff017b82 */ /* 0x000fe20000000800 */
[----:B------:R-:W-:Y:S05]  /*0010*/  EXIT ;  /* 0x000000000000794d */ /* 0x000fea0003800000 */
.L_x_8:
        /* <DEDUP_REMOVED lines=14> */
.L_x_18:


//--------------------- .text._ZN7cutlass13device_kernelIN5flash11enable_sm90INS1_16FlashAttnFwdSm90INS1_25CollectiveMainloopFwdSm90ILi2EN4cute5tupleIJNS5_1CILi1EEES8_S8_EEENS6_IJNS7_ILi128EEENS7_ILi112EEENS7_ILi192EEEEEELi192ENS_6half_tEfNS_4arch4Sm90ELb1ELb0ELb1ELb1ELb0ELb1ELb0ELb1ELb1ELb1ELb0ELb0EEENS1_21CollectiveEpilogueFwdINS6_IJSA_SC_SB_EEES9_SE_SG_Li256ELb1ELb1ELb0ELb0EEENS1_36VarlenDynamicPersistentTileSchedulerILi128ELi112ELi256ELi128ELb0ELb1ELb1ELb1ELb1ELb1EEEEEEEEEvNT_6ParamsE --------------------------
	.section	.text._ZN7cutlass13device_kernelIN5flash11enable_sm90INS1_16FlashAttnFwdSm90INS1_25CollectiveMainloopFwdSm90ILi2EN4cute5tupleIJNS5_1CILi1EEES8_S8_EEENS6_IJNS7_ILi128EEENS7_ILi112EEENS7_ILi192EEEEEELi192ENS_6half_tEfNS_4arch4Sm90ELb1ELb0ELb1ELb1ELb0ELb1ELb0ELb1ELb1ELb1ELb0ELb0EEENS1_21CollectiveEpilogueFwdINS6_IJSA_SC_SB_EEES9_SE_SG_Li256ELb1ELb1ELb0ELb0EEENS1_36VarlenDynamicPersistentTileSchedulerILi128ELi112ELi256ELi128ELb0ELb1ELb1ELb1ELb1ELb1EEEEEEEEEvNT_6ParamsE,"ax",@progbits
	.align	128
.text._ZN7cutlass13device_kernelIN5flash11enable_sm90INS1_16FlashAttnFwdSm90INS1_25CollectiveMainloopFwdSm90ILi2EN4cute5tupleIJNS5_1CILi1EEES8_S8_EEENS6_IJNS7_ILi128EEENS7_ILi112EEENS7_ILi192EEEEEELi192ENS_6half_tEfNS_4arch4Sm90ELb1ELb0ELb1ELb1ELb0ELb1ELb0ELb1ELb1ELb1ELb0ELb0EEENS1_21CollectiveEpilogueFwdINS6_IJSA_SC_SB_EEES9_SE_SG_Li256ELb1ELb1ELb0ELb0EEENS1_36VarlenDynamicPersistentTileSchedulerILi128ELi112ELi256ELi128ELb0ELb1ELb1ELb1ELb1ELb1EEEEEEEEEvNT_6ParamsE:
        .type           _ZN7cutlass13device_kernelIN5flash11enable_sm90INS1_16FlashAttnFwdSm90INS1_25CollectiveMainloopFwdSm90ILi2EN4cute5tupleIJNS5_1CILi1EEES8_S8_EEENS6_IJNS7_ILi128EEENS7_ILi112EEENS7_ILi192EEEEEELi192ENS_6half_tEfNS_4arch4Sm90ELb1ELb0ELb1ELb1ELb0ELb1ELb0ELb1ELb1ELb1ELb0ELb0EEENS1_21CollectiveEpilogueFwdINS6_IJSA_SC_SB_EEES9_SE_SG_Li256ELb1ELb1ELb0ELb0EEENS1_36VarlenDynamicPersistentTileSchedulerILi128ELi112ELi256ELi128ELb0ELb1ELb1ELb1ELb1ELb1EEEEEEEEEvNT_6ParamsE,@function
        .size           _ZN7cutlass13device_kernelIN5flash11enable_sm90INS1_16FlashAttnFwdSm90INS1_25CollectiveMainloopFwdSm90ILi2EN4cute5tupleIJNS5_1CILi1EEES8_S8_EEENS6_IJNS7_ILi128EEENS7_ILi112EEENS7_ILi192EEEEEELi192ENS_6half_tEfNS_4arch4Sm90ELb1ELb0ELb1ELb1ELb0ELb1ELb0ELb1ELb1ELb1ELb0ELb0EEENS1_21CollectiveEpilogueFwdINS6_IJSA_SC_SB_EEES9_SE_SG_Li256ELb1ELb1ELb0ELb0EEENS1_36VarlenDynamicPersistentTileSchedulerILi128ELi112ELi256ELi128ELb0ELb1ELb1ELb1ELb1ELb1EEEEEEEEEvNT_6ParamsE,(.L_x_19 - _ZN7cutlass13device_kernelIN5flash11enable_sm90INS1_16FlashAttnFwdSm90INS1_25CollectiveMainloopFwdSm90ILi2EN4cute5tupleIJNS5_1CILi1EEES8_S8_EEENS6_IJNS7_ILi128EEENS7_ILi112EEENS7_ILi192EEEEEELi192ENS_6half_tEfNS_4arch4Sm90ELb1ELb0ELb1ELb1ELb0ELb1ELb0ELb1ELb1ELb1ELb0ELb0EEENS1_21CollectiveEpilogueFwdINS6_IJSA_SC_SB_EEES9_SE_SG_Li256ELb1ELb1ELb0ELb0EEENS1_36VarlenDynamicPersistentTileSchedulerILi128ELi112ELi256ELi128ELb0ELb1ELb1ELb1ELb1ELb1EEEEEEEEEvNT_6ParamsE)
        .other          _ZN7cutlass13device_kernelIN5flash11enable_sm90INS1_16FlashAttnFwdSm90INS1_25CollectiveMainloopFwdSm90ILi2EN4cute5tupleIJNS5_1CILi1EEES8_S8_EEENS6_IJNS7_ILi128EEENS7_ILi112EEENS7_ILi192EEEEEELi192ENS_6half_tEfNS_4arch4Sm90ELb1ELb0ELb1ELb1ELb0ELb1ELb0ELb1ELb1ELb1ELb0ELb0EEENS1_21CollectiveEpilogueFwdINS6_IJSA_SC_SB_EEES9_SE_SG_Li256ELb1ELb1ELb0ELb0EEENS1_36VarlenDynamicPersistentTileSchedulerILi128ELi112ELi256ELi128ELb0ELb1ELb1ELb1ELb1ELb1EEEEEEEEEvNT_6ParamsE,@"STO_CUDA_ENTRY STV_DEFAULT"
_ZN7cutlass13device_kernelIN5flash11enable_sm90INS1_16FlashAttnFwdSm90INS1_25CollectiveMainloopFwdSm90ILi2EN4cute5tupleIJNS5_1CILi1EEES8_S8_EEENS6_IJNS7_ILi128EEENS7_ILi112EEENS7_ILi192EEEEEELi192ENS_6half_tEfNS_4arch4Sm90ELb1ELb0ELb1ELb1ELb0ELb1ELb0ELb1ELb1ELb1ELb0ELb0EEENS1_21CollectiveEpilogueFwdINS6_IJSA_SC_SB_EEES9_SE_SG_Li256ELb1ELb1ELb0ELb0EEENS1_36VarlenDynamicPersistentTileSchedulerILi128ELi112ELi256ELi128ELb0ELb1ELb1ELb1ELb1ELb1EEEEEEEEEvNT_6ParamsE:
[----:B------:R-:W-:Y:S01]  /*0000*/  LDC R1, c[0x0][0x37c] ;  /* 0x0000df00ff017b82 */ /* 0x000fe20000000800 */
[----:B------:R-:W-:Y:S05]  /*0010*/  EXIT ;  /* 0x000000000000794d */ /* 0x000fea0003800000 */
.L_x_9:
        /* <DEDUP_REMOVED lines=14> */
.L_x_19:


//--------------------- .nv.shared.reserved.0     --------------------------
	.section	.nv.shared.reserved.0,"aw",@nobits
	.weak		__nv_reservedSMEM_offset_0_alias
	.size		__nv_reservedSMEM_offset_0_alias, 0, 64
	.other		__nv_reservedSMEM_offset_0_alias,@"STO_CUDA_RESERVED_SHARED STV_DEFAULT"
__nv_reservedSMEM_offset_0_alias:
	.zero		0
	.zero		64


//--------------------- .nv.global                --------------------------
	.section	.nv.global,"aw",@nobits
.nv.global:
	.type		_ZN82_INTERNAL_4e9b7c28_46_flash_fwd_hdim192_fp16_softcap_packgqa_sm90_cu_f3e6f9ee_36264cute1_E,@object
	.size		_ZN82_INTERNAL_4e9b7c28_46_flash_fwd_hdim192_fp16_softcap_packgqa_sm90_cu_f3e6f9ee_36264cute1_E,(_ZN82_INTERNAL_4e9b7c28_46_flash_fwd_hdim192_fp16_softcap_packgqa_sm90_cu_f3e6f9ee_36264cuda3std3__45__cpo6cbeginE - _ZN82_INTERNAL_4e9b7c28_46_flash_fwd_hdim192_fp16_softcap_packgqa_sm90_cu_f3e6f9ee_36264cute1_E)
_ZN82_INTERNAL_4e9b7c28_46_flash_fwd_hdim192_fp16_softcap_packgqa_sm90_cu_f3e6f9ee_36264cute1_E:
	.zero		1
	.type		_ZN82_INTERNAL_4e9b7c28_46_flash_fwd_hdim192_fp16_softcap_packgqa_sm90_cu_f3e6f9ee_36264cuda3std3__45__cpo6cbeginE,@object
	.size		_ZN82_INTERNAL_4e9b7c28_46_flash_fwd_hdim192_fp16_softcap_packgqa_sm90_cu_f3e6f9ee_36264cuda3std3__45__cpo6cbeginE,(_ZN82_INTERNAL_4e9b7c28_46_flash_fwd_hdim192_fp16_softcap_packgqa_sm90_cu_f3e6f9ee_36264cuda3std3__48in_placeE - _ZN82_INTERNAL_4e9b7c28_46_flash_fwd_hdim192_fp16_softcap_packgqa_sm90_cu_f3e6f9ee_36264cuda3std3__45__cpo6cbeginE)
_ZN82_INTERNAL_4e9b7c28_46_flash_fwd_hdim192_fp16_softcap_packgqa_sm90_cu_f3e6f9ee_36264cuda3std3__45__cpo6cbeginE:
	.zero		1
	.type		_ZN82_INTERNAL_4e9b7c28_46_flash_fwd_hdim192_fp16_softcap_packgqa_sm90_cu_f3e6f9ee_36264cuda3std3__48in_placeE,@object
	.size		_ZN82_INTERNAL_4e9b7c28_46_flash_fwd_hdim192_fp16_softcap_packgqa_sm90_cu_f3e6f9ee_36264cuda3std3__48in_placeE,(_ZN82_INTERNAL_4e9b7c28_46_flash_fwd_hdim192_fp16_softcap_packgqa_sm90_cu_f3e6f9ee_36264cuda3std6ranges3__45__cpo9iter_moveE - _ZN82_INTERNAL_4e9b7c28_46_flash_fwd_hdim192_fp16_softcap_packgqa_sm90_cu_f3e6f9ee_36264cuda3std3__48in_placeE)
_ZN82_INTERNAL_4e9b7c28_46_flash_fwd_hdim192_fp16_softcap_packgqa_sm90_cu_f3e6f9ee_36264cuda3std3__48in_placeE:
	.zero		1
	.type		_ZN82_INTERNAL_4e9b7c28_46_flash_fwd_hdim192_fp16_softcap_packgqa_sm90_cu_f3e6f9ee_36264cuda3std6ranges3__45__cpo9iter_moveE,@object
	.size		_ZN82_INTERNAL_4e9b7c28_46_flash_fwd_hdim192_fp16_softcap_packgqa_sm90_cu_f3e6f9ee_36264cuda3std6ranges3__45__cpo9iter_moveE,(_ZN82_INTERNAL_4e9b7c28_46_flash_fwd_hdim192_fp16_softcap_packgqa_sm90_cu_f3e6f9ee_36264cuda3std3__45__cpo5beginE - _ZN82_INTERNAL_4e9b7c28_46_flash_fwd_hdim192_fp16_softcap_packgqa_sm90_cu_f3e6f9ee_36264cuda3std6ranges3__45__cpo9iter_moveE)
_ZN82_INTERNAL_4e9b7c28_46_flash_fwd_hdim192_fp16_softcap_packgqa_sm90_cu_f3e6f9ee_36264cuda3std6ranges3__45__cpo9iter_moveE:
	.zero		1
	.type		_ZN82_INTERNAL_4e9b7c28_46_flash_fwd_hdim192_fp16_softcap_packgqa_sm90_cu_f3e6f9ee_36264cuda3std3__45__cpo5beginE,@object
	.size		_ZN82_INTERNAL_4e9b7c28_46_flash_fwd_hdim192_fp16_softcap_packgqa_sm90_cu_f3e6f9ee_36264cuda3std3__45__cpo5beginE,(_ZN82_INTERNAL_4e9b7c28_46_flash_fwd_hdim192_fp16_softcap_packgqa_sm90_cu_f3e6f9ee_36264cuda3std3__484_GLOBAL__N__4e9b7c28_46_flash_fwd_hdim192_fp16_softcap_packgqa_sm90_cu_f3e6f9ee_36266ignoreE - _ZN82_INTERNAL_4e9b7c28_46_flash_fwd_hdim192_fp16_softcap_packgqa_sm90_cu_f3e6f9ee_36264cuda3std3__45__cpo5beginE)
_ZN82_INTERNAL_4e9b7c28_46_flash_fwd_hdim192_fp16_softcap_packgqa_sm90_cu_f3e6f9ee_36264cuda3std3__45__cpo5beginE:
	.zero		1
	.type		_ZN82_INTERNAL_4e9b7c28_46_flash_fwd_hdim192_fp16_softcap_packgqa_sm90_cu_f3e6f9ee_36264cuda3std3__484_GLOBAL__N__4e9b7c28_46_flash_fwd_hdim192_fp16_softcap_packgqa_sm90_cu_f3e6f9ee_36266ignoreE,@object
	.size		_ZN82_INTERNAL_4e9b7c28_46_flash_fwd_hdim192_fp16_softcap_packgqa_sm90_cu_f3e6f9ee_36264cuda3std3__484_GLOBAL__N__4e9b7c28_46_flash_fwd_hdim192_fp16_softcap_packgqa_sm90_cu_f3e6f9ee_36266ignoreE,(_ZN82_INTERNAL_4e9b7c28_46_flash_fwd_hdim192_fp16_softcap_packgqa_sm90_cu_f3e6f9ee_36264cute7productE - _ZN82_INTERNAL_4e9b7c28_46_flash_fwd_hdim192_fp16_softcap_packgqa_sm90_cu_f3e6f9ee_36264cuda3std3__484_GLOBAL__N__4e9b7c28_46_flash_fwd_hdim192_fp16_softcap_packgqa_sm90_cu_f3e6f9ee_36266ignoreE)
_ZN82_INTERNAL_4e9b7c28_46_flash_fwd_hdim192_fp16_softcap_packgqa_sm90_cu_f3e6f9ee_36264cuda3std3__484_GLOBAL__N__4e9b7c28_46_flash_fwd_hdim192_fp16_softcap_packgqa_sm90_cu_f3e6f9ee_36266ignoreE:
	.zero		1
	.type		_ZN82_INTERNAL_4e9b7c28_46_flash_fwd_hdim192_fp16_softcap_packgqa_sm90_cu_f3e6f9ee_36264cute7productE,@object
	.size		_ZN82_INTERNAL_4e9b7c28_46_flash_fwd_hdim192_fp16_softcap_packgqa_sm90_cu_f3e6f9ee_36264cute7productE,(_ZN82_INTERNAL_4e9b7c28_46_flash_fwd_hdim192_fp16_softcap_packgqa_sm90_cu_f3e6f9ee_36264cuda3std3__45__cpo3endE - _ZN82_INTERNAL_4e9b7c28_46_flash_fwd_hdim192_fp16_softcap_packgqa_sm90_cu_f3e6f9ee_36264cute7productE)
_ZN82_INTERNAL_4e9b7c28_46_flash_fwd_hdim192_fp16_softcap_packgqa_sm90_cu_f3e6f9ee_36264cute7productE:
	.zero		1
	.type		_ZN82_INTERNAL_4e9b7c28_46_flash_fwd_hdim192_fp16_softcap_packgqa_sm90_cu_f3e6f9ee_36264cuda3std3__45__cpo3endE,@object
	.size		_ZN82_INTERNAL_4e9b7c28_46_flash_fwd_hdim192_fp16_softcap_packgqa_sm90_cu_f3e6f9ee_36264cuda3std3__45__cpo3endE,(_ZN82_INTERNAL_4e9b7c28_46_flash_fwd_hdim192_fp16_softcap_packgqa_sm90_cu_f3e6f9ee_36264cuda3std3__419piecewise_constructE - _ZN82_INTERNAL_4e9b7c28_46_flash_fwd_hdim192_fp16_softcap_packgqa_sm90_cu_f3e6f9ee_36264cuda3std3__45__cpo3endE)
_ZN82_INTERNAL_4e9b7c28_46_flash_fwd_hdim192_fp16_softcap_packgqa_sm90_cu_f3e6f9ee_36264cuda3std3__45__cpo3endE:
	.zero		1
	.type		_ZN82_INTERNAL_4e9b7c28_46_flash_fwd_hdim192_fp16_softcap_packgqa_sm90_cu_f3e6f9ee_36264cuda3std3__419piecewise_constructE,@object
	.size		_ZN82_INTERNAL_4e9b7c28_46_flash_fwd_hdim192_fp16_softcap_packgqa_sm90_cu_f3e6f9ee_36264cuda3std3__419piecewise_constructE,(_ZN82_INTERNAL_4e9b7c28_46_flash_fwd_hdim192_fp16_softcap_packgqa_sm90_cu_f3e6f9ee_36264cuda3std3__45__cpo4cendE - _ZN82_INTERNAL_4e9b7c28_46_flash_fwd_hdim192_fp16_softcap_packgqa_sm90_cu_f3e6f9ee_36264cuda3std3__419piecewise_constructE)
_ZN82_INTERNAL_4e9b7c28_46_flash_fwd_hdim192_fp16_softcap_packgqa_sm90_cu_f3e6f9ee_36264cuda3std3__419piecewise_constructE:
	.zero		1
	.type		_ZN82_INTERNAL_4e9b7c28_46_flash_fwd_hdim192_fp16_softcap_packgqa_sm90_cu_f3e6f9ee_36264cuda3std3__45__cpo4cendE,@object
	.size		_ZN82_INTERNAL_4e9b7c28_46_flash_fwd_hdim192_fp16_softcap_packgqa_sm90_cu_f3e6f9ee_36264cuda3std3__45__cpo4cendE,(_ZN82_INTERNAL_4e9b7c28_46_flash_fwd_hdim192_fp16_softcap_packgqa_sm90_cu_f3e6f9ee_36264cuda3std6ranges3__45__cpo4swapE - _ZN82_INTERNAL_4e9b7c28_46_flash_fwd_hdim192_fp16_softcap_packgqa_sm90_cu_f3e6f9ee_36264cuda3std3__45__cpo4cendE)
_ZN82_INTERNAL_4e9b7c28_46_flash_fwd_hdim192_fp16_softcap_packgqa_sm90_cu_f3e6f9ee_36264cuda3std3__45__cpo4cendE:
	.zero		1
	.type		_ZN82_INTERNAL_4e9b7c28_46_flash_fwd_hdim192_fp16_softcap_packgqa_sm90_cu_f3e6f9ee_36264cuda3std6ranges3__45__cpo4swapE,@object
	.size		_ZN82_INTERNAL_4e9b7c28_46_flash_fwd_hdim192_fp16_softcap_packgqa_sm90_cu_f3e6f9ee_36264cuda3std6ranges3__45__cpo4swapE,(.L_7 - _ZN82_INTERNAL_4e9b7c28_46_flash_fwd_hdim192_fp16_softcap_packgqa_sm90_cu_f3e6f9ee_36264cuda3std6ranges3__45__cpo4swapE)
_ZN82_INTERNAL_4e9b7c28_46_flash_fwd_hdim192_fp16_softcap_packgqa_sm90_cu_f3e6f9ee_36264cuda3std6ranges3__45__cpo4swapE:
	.zero		1
.L_7:


//--------------------- .nv.constant0._ZN7cutlass13device_kernelIN5flash11enable_sm90INS1_16FlashAttnFwdSm90INS1_25CollectiveMainloopFwdSm90ILi2EN4cute5tupleIJNS5_1CILi1EEES8_S8_EEENS6_IJNS7_ILi128EEENS7_ILi112EEENS7_ILi192EEEEEELi192ENS_6half_tEfNS_4arch4Sm90ELb0ELb0ELb1ELb0ELb0ELb0ELb0ELb1ELb1ELb1ELb0ELb0EEENS1_21CollectiveEpilogueFwdINS6_IJSA_SC_SB_EEES9_SE_SG_Li256ELb0ELb1ELb0ELb0EEENS1_29StaticPersistentTileSchedulerILb0EEEEEEEEEvNT_6ParamsE --------------------------
	.section	.nv.constant0._ZN7cutlass13device_kernelIN5flash11enable_sm90INS1_16FlashAttnFwdSm90INS1_25CollectiveMainloopFwdSm90ILi2EN4cute5tupleIJNS5_1CILi1EEES8_S8_EEENS6_IJNS7_ILi128EEENS7_ILi112EEENS7_ILi192EEEEEELi192ENS_6half_tEfNS_4arch4Sm90ELb0ELb0ELb1ELb0ELb0ELb0ELb0ELb1ELb1ELb1ELb0ELb0EEENS1_21CollectiveEpilogueFwdINS6_IJSA_SC_SB_EEES9_SE_SG_Li256ELb0ELb1ELb0ELb0EEENS1_29StaticPersistentTileSchedulerILb0EEEEEEEEEvNT_6ParamsE,"a",@progbits
	.sectionflags	@""
	.align	4
.nv.constant0._ZN7cutlass13device_kernelIN5flash11enable_sm90INS1_16FlashAttnFwdSm90INS1_25CollectiveMainloopFwdSm90ILi2EN4cute5tupleIJNS5_1CILi1EEES8_S8_EEENS6_IJNS7_ILi128EEENS7_ILi112EEENS7_ILi192EEEEEELi192ENS_6half_tEfNS_4arch4Sm90ELb0ELb0ELb1ELb0ELb0ELb0ELb0ELb1ELb1ELb1ELb0ELb0EEENS1_21CollectiveEpilogueFwdINS6_IJSA_SC_SB_EEES9_SE_SG_Li256ELb0ELb1ELb0ELb0EEENS1_29StaticPersistentTileSchedulerILb0EEEEEEEEEvNT_6ParamsE:
	.zero		3456


//--------------------- .nv.constant0._ZN7cutlass13device_kernelIN5flash11enable_sm90INS1_16FlashAttnFwdSm90INS1_25CollectiveMainloopFwdSm90ILi2EN4cute5tupleIJNS5_1CILi2EEENS7_ILi1EEES9_EEENS6_IJNS7_ILi128EEENS7_ILi112EEENS7_ILi192EEEEEELi192ENS_6half_tEfNS_4arch4Sm90ELb0ELb0ELb1ELb0ELb0ELb0ELb0ELb1ELb1ELb1ELb0ELb0EEENS1_21CollectiveEpilogueFwdINS6_IJSB_SD_SC_EEESA_SF_SH_Li256ELb0ELb1ELb0ELb0EEENS1_29StaticPersistentTileSchedulerILb0EEEEEEEEEvNT_6ParamsE --------------------------
	.section	.nv.constant0._ZN7cutlass13device_kernelIN5flash11enable_sm90INS1_16FlashAttnFwdSm90INS1_25CollectiveMainloopFwdSm90ILi2EN4cute5tupleIJNS5_1CILi2EEENS7_ILi1EEES9_EEENS6_IJNS7_ILi128EEENS7_ILi112EEENS7_ILi192EEEEEELi192ENS_6half_tEfNS_4arch4Sm90ELb0ELb0ELb1ELb0ELb0ELb0ELb0ELb1ELb1ELb1ELb0ELb0EEENS1_21CollectiveEpilogueFwdINS6_IJSB_SD_SC_EEESA_SF_SH_Li256ELb0ELb1ELb0ELb0EEENS1_29StaticPersistentTileSchedulerILb0EEEEEEEEEvNT_6ParamsE,"a",@progbits
	.sectionflags	@""
	.align	4
.nv.constant0._ZN7cutlass13device_kernelIN5flash11enable_sm90INS1_16FlashAttnFwdSm90INS1_25CollectiveMainloopFwdSm90ILi2EN4cute5tupleIJNS5_1CILi2EEENS7_ILi1EEES9_EEENS6_IJNS7_ILi128EEENS7_ILi112EEENS7_ILi192EEEEEELi192ENS_6half_tEfNS_4arch4Sm90ELb0ELb0ELb1ELb0ELb0ELb0ELb0ELb1ELb1ELb1ELb0ELb0EEENS1_21CollectiveEpilogueFwdINS6_IJSB_SD_SC_EEESA_SF_SH_Li256ELb0ELb1ELb0ELb0EEENS1_29StaticPersistentTileSchedulerILb0EEEEEEEEEvNT_6ParamsE:
	.zero		3456


//--------------------- .nv.constant0._ZN7cutlass13device_kernelIN5flash11enable_sm90INS1_16FlashAttnFwdSm90INS1_25CollectiveMainloopFwdSm90ILi2EN4cute5tupleIJNS5_1CILi1EEES8_S8_EEENS6_IJNS7_ILi128EEENS7_ILi112EEENS7_ILi192EEEEEELi192ENS_6half_tEfNS_4arch4Sm90ELb0ELb0ELb1ELb1ELb0ELb0ELb0ELb1ELb1ELb1ELb0ELb0EEENS1_21CollectiveEpilogueFwdINS6_IJSA_SC_SB_EEES9_SE_SG_Li256ELb1ELb1ELb0ELb0EEENS1_36VarlenDynamicPersistentTileSchedulerILi128ELi112ELi256ELi128ELb0ELb1ELb1ELb0ELb1ELb1EEEEEEEEEvNT_6ParamsE --------------------------
	.section	.nv.constant0._ZN7cutlass13device_kernelIN5flash11enable_sm90INS1_16FlashAttnFwdSm90INS1_25CollectiveMainloopFwdSm90ILi2EN4cute5tupleIJNS5_1CILi1EEES8_S8_EEENS6_IJNS7_ILi128EEENS7_ILi112EEENS7_ILi192EEEEEELi192ENS_6half_tEfNS_4arch4Sm90ELb0ELb0ELb1ELb1ELb0ELb0ELb0ELb1ELb1ELb1ELb0ELb0EEENS1_21CollectiveEpilogueFwdINS6_IJSA_SC_SB_EEES9_SE_SG_Li256ELb1ELb1ELb0ELb0EEENS1_36VarlenDynamicPersistentTileSchedulerILi128ELi112ELi256ELi128ELb0ELb1ELb1ELb0ELb1ELb1EEEEEEEEEvNT_6ParamsE,"a",@progbits
	.sectionflags	@""
	.align	4
.nv.constant0._ZN7cutlass13device_kernelIN5flash11enable_sm90INS1_16FlashAttnFwdSm90INS1_25CollectiveMainloopFwdSm90ILi2EN4cute5tupleIJNS5_1CILi1EEES8_S8_EEENS6_IJNS7_ILi128EEENS7_ILi112EEENS7_ILi192EEEEEELi192ENS_6half_tEfNS_4arch4Sm90ELb0ELb0ELb1ELb1ELb0ELb0ELb0ELb1ELb1ELb1ELb0ELb0EEENS1_21CollectiveEpilogueFwdINS6_IJSA_SC_SB_EEES9_SE_SG_Li256ELb1ELb1ELb0ELb0EEENS1_36VarlenDynamicPersistentTileSchedulerILi128ELi112ELi256ELi128ELb0ELb1ELb1ELb0ELb1ELb1EEEEEEEEEvNT_6ParamsE:
	.zero		3584


//--------------------- .nv.constant0._ZN7cutlass13device_kernelIN5flash11enable_sm90INS1_16FlashAttnFwdSm90INS1_25CollectiveMainloopFwdSm90ILi2EN4cute5tupleIJNS5_1CILi1EEES8_S8_EEENS6_IJNS7_ILi128EEENS7_ILi112EEENS7_ILi192EEEEEELi192ENS_6half_tEfNS_4arch4Sm90ELb0ELb0ELb1ELb1ELb0ELb1ELb0ELb1ELb1ELb1ELb0ELb0EEENS1_21CollectiveEpilogueFwdINS6_IJSA_SC_SB_EEES9_SE_SG_Li256ELb1ELb1ELb0ELb0EEENS1_36VarlenDynamicPersistentTileSchedulerILi128ELi112ELi256ELi128ELb0ELb1ELb1ELb0ELb1ELb1EEEEEEEEEvNT_6ParamsE --------------------------
	.section	.nv.constant0._ZN7cutlass13device_kernelIN5flash11enable_sm90INS1_16FlashAttnFwdSm90INS1_25CollectiveMainloopFwdSm90ILi2EN4cute5tupleIJNS5_1CILi1EEES8_S8_EEENS6_IJNS7_ILi128EEENS7_ILi112EEENS7_ILi192EEEEEELi192ENS_6half_tEfNS_4arch4Sm90ELb0ELb0ELb1ELb1ELb0ELb1ELb0ELb1ELb1ELb1ELb0ELb0EEENS1_21CollectiveEpilogueFwdINS6_IJSA_SC_SB_EEES9_SE_SG_Li256ELb1ELb1ELb0ELb0EEENS1_36VarlenDynamicPersistentTileSchedulerILi128ELi112ELi256ELi128ELb0ELb1ELb1ELb0ELb1ELb1EEEEEEEEEvNT_6ParamsE,"a",@progbits
	.sectionflags	@""
	.align	4
.nv.constant0._ZN7cutlass13device_kernelIN5flash11enable_sm90INS1_16FlashAttnFwdSm90INS1_25CollectiveMainloopFwdSm90ILi2EN4cute5tupleIJNS5_1CILi1EEES8_S8_EEENS6_IJNS7_ILi128EEENS7_ILi112EEENS7_ILi192EEEEEELi192ENS_6half_tEfNS_4arch4Sm90ELb0ELb0ELb1ELb1ELb0ELb1ELb0ELb1ELb1ELb1ELb0ELb0EEENS1_21CollectiveEpilogueFwdINS6_IJSA_SC_SB_EEES9_SE_SG_Li256ELb1ELb1ELb0ELb0EEENS1_36VarlenDynamicPersistentTileSchedulerILi128ELi112ELi256ELi128ELb0ELb1ELb1ELb0ELb1ELb1EEEEEEEEEvNT_6ParamsE:
	.zero		3584


//--------------------- .nv.constant0._ZN7cutlass13device_kernelIN5flash11enable_sm90INS1_16FlashAttnFwdSm90INS1_25CollectiveMainloopFwdSm90ILi2EN4cute5tupleIJNS5_1CILi1EEES8_S8_EEENS6_IJNS7_ILi128EEENS7_ILi96EEENS7_ILi192EEEEEELi192ENS_6half_tEfNS_4arch4Sm90ELb0ELb1ELb1ELb0ELb0ELb0ELb0ELb1ELb1ELb1ELb0ELb0EEENS1_21CollectiveEpilogueFwdINS6_IJSA_SC_SB_EEES9_SE_SG_Li256ELb0ELb1ELb0ELb0EEENS1_30DynamicPersistentTileSchedulerILi256ELi128ELb0ELb1ELb1EEEEEEEEEvNT_6ParamsE --------------------------
	.section	.nv.constant0._ZN7cutlass13device_kernelIN5flash11enable_sm90INS1_16FlashAttnFwdSm90INS1_25CollectiveMainloopFwdSm90ILi2EN4cute5tupleIJNS5_1CILi1EEES8_S8_EEENS6_IJNS7_ILi128EEENS7_ILi96EEENS7_ILi192EEEEEELi192ENS_6half_tEfNS_4arch4Sm90ELb0ELb1ELb1ELb0ELb0ELb0ELb0ELb1ELb1ELb1ELb0ELb0EEENS1_21CollectiveEpilogueFwdINS6_IJSA_SC_SB_EEES9_SE_SG_Li256ELb0ELb1ELb0ELb0EEENS1_30DynamicPersistentTileSchedulerILi256ELi128ELb0ELb1ELb1EEEEEEEEEvNT_6ParamsE,"a",@progbits
	.sectionflags	@""
	.align	4
.nv.constant0._ZN7cutlass13device_kernelIN5flash11enable_sm90INS1_16FlashAttnFwdSm90INS1_25CollectiveMainloopFwdSm90ILi2EN4cute5tupleIJNS5_1CILi1EEES8_S8_EEENS6_IJNS7_ILi128EEENS7_ILi96EEENS7_ILi192EEEEEELi192ENS_6half_tEfNS_4arch4Sm90ELb0ELb1ELb1ELb0ELb0ELb0ELb0ELb1ELb1ELb1ELb0ELb0EEENS1_21CollectiveEpilogueFwdINS6_IJSA_SC_SB_EEES9_SE_SG_Li256ELb0ELb1ELb0ELb0EEENS1_30DynamicPersistentTileSchedulerILi256ELi128ELb0ELb1ELb1EEEEEEEEEvNT_6ParamsE:
	.zero		3584


//--------------------- .nv.constant0._ZN7cutlass13device_kernelIN5flash11enable_sm90INS1_16FlashAttnFwdSm90INS1_25CollectiveMainloopFwdSm90ILi2EN4cute5tupleIJNS5_1CILi1EEES8_S8_EEENS6_IJNS7_ILi128EEENS7_ILi96EEENS7_ILi192EEEEEELi192ENS_6half_tEfNS_4arch4Sm90ELb0ELb1ELb1ELb1ELb0ELb0ELb0ELb1ELb1ELb1ELb0ELb0EEENS1_21CollectiveEpilogueFwdINS6_IJSA_SC_SB_EEES9_SE_SG_Li256ELb1ELb1ELb0ELb0EEENS1_36VarlenDynamicPersistentTileSchedulerILi128ELi96ELi256ELi128ELb0ELb1ELb1ELb1ELb0ELb1EEEEEEEEEvNT_6ParamsE --------------------------
	.section	.nv.constant0._ZN7cutlass13device_kernelIN5flash11enable_sm90INS1_16FlashAttnFwdSm90INS1_25CollectiveMainloopFwdSm90ILi2EN4cute5tupleIJNS5_1CILi1EEES8_S8_EEENS6_IJNS7_ILi128EEENS7_ILi96EEENS7_ILi192EEEEEELi192ENS_6half_tEfNS_4arch4Sm90ELb0ELb1ELb1ELb1ELb0ELb0ELb0ELb1ELb1ELb1ELb0ELb0EEENS1_21CollectiveEpilogueFwdINS6_IJSA_SC_SB_EEES9_SE_SG_Li256ELb1ELb1ELb0ELb0EEENS1_36VarlenDynamicPersistentTileSchedulerILi128ELi96ELi256ELi128ELb0ELb1ELb1ELb1ELb0ELb1EEEEEEEEEvNT_6ParamsE,"a",@progbits
	.sectionflags	@""
	.align	4
.nv.constant0._ZN7cutlass13device_kernelIN5flash11enable_sm90INS1_16FlashAttnFwdSm90INS1_25CollectiveMainloopFwdSm90ILi2EN4cute5tupleIJNS5_1CILi1EEES8_S8_EEENS6_IJNS7_ILi128EEENS7_ILi96EEENS7_ILi192EEEEEELi192ENS_6half_tEfNS_4arch4Sm90ELb0ELb1ELb1ELb1ELb0ELb0ELb0ELb1ELb1ELb1ELb0ELb0EEENS1_21CollectiveEpilogueFwdINS6_IJSA_SC_SB_EEES9_SE_SG_Li256ELb1ELb1ELb0ELb0EEENS1_36VarlenDynamicPersistentTileSchedulerILi128ELi96ELi256ELi128ELb0ELb1ELb1ELb1ELb0ELb1EEEEEEEEEvNT_6ParamsE:
	.zero		3584


//--------------------- .nv.constant0._ZN7cutlass13device_kernelIN5flash11enable_sm90INS1_16FlashAttnFwdSm90INS1_25CollectiveMainloopFwdSm90ILi2EN4cute5tupleIJNS5_1CILi1EEES8_S8_EEENS6_IJNS7_ILi128EEENS7_ILi96EEENS7_ILi192EEEEEELi192ENS_6half_tEfNS_4arch4Sm90ELb0ELb1ELb1ELb1ELb0ELb1ELb0ELb1ELb1ELb1ELb0ELb0EEENS1_21CollectiveEpilogueFwdINS6_IJSA_SC_SB_EEES9_SE_SG_Li256ELb1ELb1ELb0ELb0EEENS1_36VarlenDynamicPersistentTileSchedulerILi128ELi96ELi256ELi128ELb0ELb1ELb1ELb1ELb0ELb1EEEEEEEEEvNT_6ParamsE --------------------------
	.section	.nv.constant0._ZN7cutlass13device_kernelIN5flash11enable_sm90INS1_16FlashAttnFwdSm90INS1_25CollectiveMainloopFwdSm90ILi2EN4cute5tupleIJNS5_1CILi1EEES8_S8_EEENS6_IJNS7_ILi128EEENS7_ILi96EEENS7_ILi192EEEEEELi192ENS_6half_tEfNS_4arch4Sm90ELb0ELb1ELb1ELb1ELb0ELb1ELb0ELb1ELb1ELb1ELb0ELb0EEENS1_21CollectiveEpilogueFwdINS6_IJSA_SC_SB_EEES9_SE_SG_Li256ELb1ELb1ELb0ELb0EEENS1_36VarlenDynamicPersistentTileSchedulerILi128ELi96ELi256ELi128ELb0ELb1ELb1ELb1ELb0ELb1EEEEEEEEEvNT_6ParamsE,"a",@progbits
	.sectionflags	@""
	.align	4
.nv.constant0._ZN7cutlass13device_kernelIN5flash11enable_sm90INS1_16FlashAttnFwdSm90INS1_25CollectiveMainloopFwdSm90ILi2EN4cute5tupleIJNS5_1CILi1EEES8_S8_EEENS6_IJNS7_ILi128EEENS7_ILi96EEENS7_ILi192EEEEEELi192ENS_6half_tEfNS_4arch4Sm90ELb0ELb1ELb1ELb1ELb0ELb1ELb0ELb1ELb1ELb1ELb0ELb0EEENS1_21CollectiveEpilogueFwdINS6_IJSA_SC_SB_EEES9_SE_SG_Li256ELb1ELb1ELb0ELb0EEENS1_36VarlenDynamicPersistentTileSchedulerILi128ELi96ELi256ELi128ELb0ELb1ELb1ELb1ELb0ELb1EEEEEEEEEvNT_6ParamsE:
	.zero		3584


//--------------------- .nv.constant0._ZN7cutlass13device_kernelIN5flash11enable_sm90INS1_16FlashAttnFwdSm90INS1_25CollectiveMainloopFwdSm90ILi2EN4cute5tupleIJNS5_1CILi1EEES8_S8_EEENS6_IJNS7_ILi128EEENS7_ILi112EEENS7_ILi192EEEEEELi192ENS_6half_tEfNS_4arch4Sm90ELb1ELb0ELb1ELb0ELb0ELb0ELb0ELb1ELb1ELb1ELb0ELb0EEENS1_21CollectiveEpilogueFwdINS6_IJSA_SC_SB_EEES9_SE_SG_Li256ELb0ELb1ELb0ELb0EEENS1_30DynamicPersistentTileSchedulerILi256ELi128ELb0ELb1ELb1EEEEEEEEEvNT_6ParamsE --------------------------
	.section	.nv.constant0._ZN7cutlass13device_kernelIN5flash11enable_sm90INS1_16FlashAttnFwdSm90INS1_25CollectiveMainloopFwdSm90ILi2EN4cute5tupleIJNS5_1CILi1EEES8_S8_EEENS6_IJNS7_ILi128EEENS7_ILi112EEENS7_ILi192EEEEEELi192ENS_6half_tEfNS_4arch4Sm90ELb1ELb0ELb1ELb0ELb0ELb0ELb0ELb1ELb1ELb1ELb0ELb0EEENS1_21CollectiveEpilogueFwdINS6_IJSA_SC_SB_EEES9_SE_SG_Li256ELb0ELb1ELb0ELb0EEENS1_30DynamicPersistentTileSchedulerILi256ELi128ELb0ELb1ELb1EEEEEEEEEvNT_6ParamsE,"a",@progbits
	.sectionflags	@""
	.align	4
.nv.constant0._ZN7cutlass13device_kernelIN5flash11enable_sm90INS1_16FlashAttnFwdSm90INS1_25CollectiveMainloopFwdSm90ILi2EN4cute5tupleIJNS5_1CILi1EEES8_S8_EEENS6_IJNS7_ILi128EEENS7_ILi112EEENS7_ILi192EEEEEELi192ENS_6half_tEfNS_4arch4Sm90ELb1ELb0ELb1ELb0ELb0ELb0ELb0ELb1ELb1ELb1ELb0ELb0EEENS1_21CollectiveEpilogueFwdINS6_IJSA_SC_SB_EEES9_SE_SG_Li256ELb0ELb1ELb0ELb0EEENS1_30DynamicPersistentTileSchedulerILi256ELi128ELb0ELb1ELb1EEEEEEEEEvNT_6ParamsE:
	.zero		3584


//--------------------- .nv.constant0._ZN7cutlass13device_kernelIN5flash11enable_sm90INS1_16FlashAttnFwdSm90INS1_25CollectiveMainloopFwdSm90ILi2EN4cute5tupleIJNS5_1CILi1EEES8_S8_EEENS6_IJNS7_ILi128EEENS7_ILi112EEENS7_ILi192EEEEEELi192ENS_6half_tEfNS_4arch4Sm90ELb1ELb0ELb1ELb1ELb0ELb0ELb0ELb1ELb1ELb1ELb0ELb0EEENS1_21CollectiveEpilogueFwdINS6_IJSA_SC_SB_EEES9_SE_SG_Li256ELb1ELb1ELb0ELb0EEENS1_36VarlenDynamicPersistentTileSchedulerILi128ELi112ELi256ELi128ELb0ELb1ELb1ELb1ELb1ELb1EEEEEEEEEvNT_6ParamsE --------------------------
	.section	.nv.constant0._ZN7cutlass13device_kernelIN5flash11enable_sm90INS1_16FlashAttnFwdSm90INS1_25CollectiveMainloopFwdSm90ILi2EN4cute5tupleIJNS5_1CILi1EEES8_S8_EEENS6_IJNS7_ILi128EEENS7_ILi112EEENS7_ILi192EEEEEELi192ENS_6half_tEfNS_4arch4Sm90ELb1ELb0ELb1ELb1ELb0ELb0ELb0ELb1ELb1ELb1ELb0ELb0EEENS1_21CollectiveEpilogueFwdINS6_IJSA_SC_SB_EEES9_SE_SG_Li256ELb1ELb1ELb0ELb0EEENS1_36VarlenDynamicPersistentTileSchedulerILi128ELi112ELi256ELi128ELb0ELb1ELb1ELb1ELb1ELb1EEEEEEEEEvNT_6ParamsE,"a",@progbits
	.sectionflags	@""
	.align	4
.nv.constant0._ZN7cutlass13device_kernelIN5flash11enable_sm90INS1_16FlashAttnFwdSm90INS1_25CollectiveMainloopFwdSm90ILi2EN4cute5tupleIJNS5_1CILi1EEES8_S8_EEENS6_IJNS7_ILi128EEENS7_ILi112EEENS7_ILi192EEEEEELi192ENS_6half_tEfNS_4arch4Sm90ELb1ELb0ELb1ELb1ELb0ELb0ELb0ELb1ELb1ELb1ELb0ELb0EEENS1_21CollectiveEpilogueFwdINS6_IJSA_SC_SB_EEES9_SE_SG_Li256ELb1ELb1ELb0ELb0EEENS1_36VarlenDynamicPersistentTileSchedulerILi128ELi112ELi256ELi128ELb0ELb1ELb1ELb1ELb1ELb1EEEEEEEEEvNT_6ParamsE:
	.zero		3584


//--------------------- .nv.constant0._ZN7cutlass13device_kernelIN5flash11enable_sm90INS1_16FlashAttnFwdSm90INS1_25CollectiveMainloopFwdSm90ILi2EN4cute5tupleIJNS5_1CILi1EEES8_S8_EEENS6_IJNS7_ILi128EEENS7_ILi112EEENS7_ILi192EEEEEELi192ENS_6half_tEfNS_4arch4Sm90ELb1ELb0ELb1ELb1ELb0ELb1ELb0ELb1ELb1ELb1ELb0ELb0EEENS1_21CollectiveEpilogueFwdINS6_IJSA_SC_SB_EEES9_SE_SG_Li256ELb1ELb1ELb0ELb0EEENS1_36VarlenDynamicPersistentTileSchedulerILi128ELi112ELi256ELi128ELb0ELb1ELb1ELb1ELb1ELb1EEEEEEEEEvNT_6ParamsE --------------------------
	.section	.nv.constant0._ZN7cutlass13device_kernelIN5flash11enable_sm90INS1_16FlashAttnFwdSm90INS1_25CollectiveMainloopFwdSm90ILi2EN4cute5tupleIJNS5_1CILi1EEES8_S8_EEENS6_IJNS7_ILi128EEENS7_ILi112EEENS7_ILi192EEEEEELi192ENS_6half_tEfNS_4arch4Sm90ELb1ELb0ELb1ELb1ELb0ELb1ELb0ELb1ELb1ELb1ELb0ELb0EEENS1_21CollectiveEpilogueFwdINS6_IJSA_SC_SB_EEES9_SE_SG_Li256ELb1ELb1ELb0ELb0EEENS1_36VarlenDynamicPersistentTileSchedulerILi128ELi112ELi256ELi128ELb0ELb1ELb1ELb1ELb1ELb1EEEEEEEEEvNT_6ParamsE,"a",@progbits
	.sectionflags	@""
	.align	4
.nv.constant0._ZN7cutlass13device_kernelIN5flash11enable_sm90INS1_16FlashAttnFwdSm90INS1_25CollectiveMainloopFwdSm90ILi2EN4cute5tupleIJNS5_1CILi1EEES8_S8_EEENS6_IJNS7_ILi128EEENS7_ILi112EEENS7_ILi192EEEEEELi192ENS_6half_tEfNS_4arch4Sm90ELb1ELb0ELb1ELb1ELb0ELb1ELb0ELb1ELb1ELb1ELb0ELb0EEENS1_21CollectiveEpilogueFwdINS6_IJSA_SC_SB_EEES9_SE_SG_Li256ELb1ELb1ELb0ELb0EEENS1_36VarlenDynamicPersistentTileSchedulerILi128ELi112ELi256ELi128ELb0ELb1ELb1ELb1ELb1ELb1EEEEEEEEEvNT_6ParamsE:
	.zero		3584


//--------------------- SYMBOLS --------------------------

	.type		.nv.reservedSmem.offset0,@object
	.size		.nv.reservedSmem.offset0,0x4
